// auto-generated by cutlass_sweep.gemm — config: {"arch": "sm_90", "cluster_m": 2, "cluster_n": 2, "dtype": "tf32", "stages": 0, "tile_k": 32, "tile_m": 256, "tile_n": 256}
#include "cutlass/cutlass.h"
#include "cutlass/gemm/collective/collective_builder.hpp"
#include "cutlass/gemm/device/gemm_universal_adapter.h"
#include "cutlass/gemm/kernel/gemm_universal.hpp"
#include "cutlass/epilogue/collective/collective_builder.hpp"

using ElemA = cutlass::tfloat32_t;
using ElemB = cutlass::tfloat32_t;
using ElemCD = cutlass::tfloat32_t;
using Acc  = float;
using TileShape    = cute::Shape<cute::_256, cute::_256, cute::_32>;
using ClusterShape = cute::Shape<cute::_2, cute::_2, cute::_1>;

using CollectiveEpilogue = typename cutlass::epilogue::collective::CollectiveBuilder<
    cutlass::arch::Sm90, cutlass::arch::OpClassTensorOp,
    TileShape, ClusterShape,
    cutlass::epilogue::collective::EpilogueTileAuto,
    Acc, Acc,
    ElemCD, cutlass::layout::RowMajor, 128 / cutlass::sizeof_bits<ElemCD>::value,
    ElemCD, cutlass::layout::RowMajor, 128 / cutlass::sizeof_bits<ElemCD>::value,
    cutlass::epilogue::collective::EpilogueScheduleAuto
  >::CollectiveOp;

using CollectiveMainloop = typename cutlass::gemm::collective::CollectiveBuilder<
    cutlass::arch::Sm90, cutlass::arch::OpClassTensorOp,
    ElemA, cutlass::layout::RowMajor, 128 / cutlass::sizeof_bits<ElemA>::value,
    ElemB, cutlass::layout::ColumnMajor, 128 / cutlass::sizeof_bits<ElemB>::value,
    Acc,
    TileShape, ClusterShape,
    cutlass::gemm::collective::StageCountAutoCarveout<static_cast<int>(sizeof(typename CollectiveEpilogue::SharedStorage))>,
    cutlass::gemm::collective::KernelScheduleAuto
  >::CollectiveOp;

using GemmKernel = cutlass::gemm::kernel::GemmUniversal<
    cute::Shape<int,int,int,int>,
    CollectiveMainloop,
    CollectiveEpilogue
>;
using Gemm = cutlass::gemm::device::GemmUniversalAdapter<GemmKernel>;

// Force the device kernel symbol into the cubin without needing a host main.
auto* _anchor = &cutlass::device_kernel<GemmKernel>;


// ===== COMPILED SASS (sm_90a) =====

	.target	sm_90a

	.elftype	@"ET_EXEC"


//--------------------- .note.nv.tkinfo           --------------------------
	.section	.note.nv.tkinfo,"",@"SHT_NOTE"
	.sectionflags	@"SHF_NOTE_NV_TKINFO"
	.tkinfo
        /*0018*/ 	.word	0x00000002
        /*0030*/ 	.string	""
        /*0030*/ 	.string	"ptxas"
        /*0030*/ 	.string	"Cuda compilation tools, release 13.0, V13.0.88"
        /*0030*/ 	.string	"Build cuda_13.0.r13.0/compiler.36424714_0"
        /*0030*/ 	.string	"-arch sm_90a -m 64 "



//--------------------- .note.nv.cuinfo           --------------------------
	.section	.note.nv.cuinfo,"",@"SHT_NOTE"
	.sectionflags	@"SHF_NOTE_NV_CUINFO"
        /*0018*/ 	.short	0x0002
        /*001a*/ 	.short	0x005a
        /*001c*/ 	.short	0x0082
	.zero		2


//--------------------- .nv.info                  --------------------------
	.section	.nv.info,"",@"SHT_CUDA_INFO"
	.align	4


	//----- nvinfo : EIATTR_REGCOUNT
	.align		4
        /*0000*/ 	.byte	0x04, 0x2f
        /*0002*/ 	.short	(.L_15 - .L_14)
	.align		4
.L_14:
        /*0004*/ 	.word	index@(_ZN7cutlass13device_kernelINS_4gemm6kernel13GemmUniversalIN4cute5tupleIJiiiiEEENS1_10collective13CollectiveMmaINS1_34MainloopSm90TmaGmmaWarpSpecializedILi3ENS5_IJNS4_1CILi2EEESB_NSA_ILi1EEEEEENS1_35KernelTmaWarpSpecializedCooperativeEEENS5_IJNSA_ILi256EEESG_NSA_ILi32EEEEEENS_10tfloat32_tENS5_IJlSC_lEEESJ_SK_NS4_8TiledMMAINS4_8MMA_AtomIJNS4_4SM904GMMA30MMA_64x256x8_F32TF32TF32_SS_TNILNSO_7ScaleInE1ELSQ_1EEEEEENS4_6LayoutINS5_IJSB_SC_SC_EEENS5_IJSC_NSA_ILi0EEESV_EEEEENS5_IJNS4_10UnderscoreESY_SY_EEEEENS4_23SM90_TMA_LOAD_MULTICASTENS4_14ComposedLayoutINS4_7SwizzleILi3ELi4ELi3EEENS4_18smem_ptr_flag_bitsILi32EEENST_INS5_IJNSA_ILi8EEESH_EEENS5_IJSH_SC_EEEEEEEvNS4_8identityES11_S1B_vS1C_EENS_8epilogue10collective6detail29Sm90TmaWarpSpecializedAdapterINS1F_15DefaultEpilogueISJ_SK_SK_NS1E_6thread17LinearCombinationISJ_Li1EffLNS1J_9ScaleType4KindE0ELNS_15FloatRoundStyleE2ESJ_EENS1_15EpilogueDefaultEEEEEvvEEEEvNT_6ParamsE)
        /*0008*/ 	.word	0x000000a8


	//----- nvinfo : EIATTR_FRAME_SIZE
	.align		4
.L_15:
        /*000c*/ 	.byte	0x04, 0x11
        /*000e*/ 	.short	(.L_17 - .L_16)
	.align		4
.L_16:
        /*0010*/ 	.word	index@(_ZN7cutlass13device_kernelINS_4gemm6kernel13GemmUniversalIN4cute5tupleIJiiiiEEENS1_10collective13CollectiveMmaINS1_34MainloopSm90TmaGmmaWarpSpecializedILi3ENS5_IJNS4_1CILi2EEESB_NSA_ILi1EEEEEENS1_35KernelTmaWarpSpecializedCooperativeEEENS5_IJNSA_ILi256EEESG_NSA_ILi32EEEEEENS_10tfloat32_tENS5_IJlSC_lEEESJ_SK_NS4_8TiledMMAINS4_8MMA_AtomIJNS4_4SM904GMMA30MMA_64x256x8_F32TF32TF32_SS_TNILNSO_7ScaleInE1ELSQ_1EEEEEENS4_6LayoutINS5_IJSB_SC_SC_EEENS5_IJSC_NSA_ILi0EEESV_EEEEENS5_IJNS4_10UnderscoreESY_SY_EEEEENS4_23SM90_TMA_LOAD_MULTICASTENS4_14ComposedLayoutINS4_7SwizzleILi3ELi4ELi3EEENS4_18smem_ptr_flag_bitsILi32EEENST_INS5_IJNSA_ILi8EEESH_EEENS5_IJSH_SC_EEEEEEEvNS4_8identityES11_S1B_vS1C_EENS_8epilogue10collective6detail29Sm90TmaWarpSpecializedAdapterINS1F_15DefaultEpilogueISJ_SK_SK_NS1E_6thread17LinearCombinationISJ_Li1EffLNS1J_9ScaleType4KindE0ELNS_15FloatRoundStyleE2ESJ_EENS1_15EpilogueDefaultEEEEEvvEEEEvNT_6ParamsE)
        /*0014*/ 	.word	0x00000788


	//----- nvinfo : EIATTR_MIN_STACK_SIZE
	.align		4
.L_17:
        /*0018*/ 	.byte	0x04, 0x12
        /*001a*/ 	.short	(.L_19 - .L_18)
	.align		4
.L_18:
        /*001c*/ 	.word	index@(_ZN7cutlass13device_kernelINS_4gemm6kernel13GemmUniversalIN4cute5tupleIJiiiiEEENS1_10collective13CollectiveMmaINS1_34MainloopSm90TmaGmmaWarpSpecializedILi3ENS5_IJNS4_1CILi2EEESB_NSA_ILi1EEEEEENS1_35KernelTmaWarpSpecializedCooperativeEEENS5_IJNSA_ILi256EEESG_NSA_ILi32EEEEEENS_10tfloat32_tENS5_IJlSC_lEEESJ_SK_NS4_8TiledMMAINS4_8MMA_AtomIJNS4_4SM904GMMA30MMA_64x256x8_F32TF32TF32_SS_TNILNSO_7ScaleInE1ELSQ_1EEEEEENS4_6LayoutINS5_IJSB_SC_SC_EEENS5_IJSC_NSA_ILi0EEESV_EEEEENS5_IJNS4_10UnderscoreESY_SY_EEEEENS4_23SM90_TMA_LOAD_MULTICASTENS4_14ComposedLayoutINS4_7SwizzleILi3ELi4ELi3EEENS4_18smem_ptr_flag_bitsILi32EEENST_INS5_IJNSA_ILi8EEESH_EEENS5_IJSH_SC_EEEEEEEvNS4_8identityES11_S1B_vS1C_EENS_8epilogue10collective6detail29Sm90TmaWarpSpecializedAdapterINS1F_15DefaultEpilogueISJ_SK_SK_NS1E_6thread17LinearCombinationISJ_Li1EffLNS1J_9ScaleType4KindE0ELNS_15FloatRoundStyleE2ESJ_EENS1_15EpilogueDefaultEEEEEvvEEEEvNT_6ParamsE)
        /*0020*/ 	.word	0x00000788
.L_19:


//--------------------- .nv.compat                --------------------------
	.section	.nv.compat,"",@"SHT_CUDA_COMPAT_INFO"
	.align	4
        /*0000*/ 	.byte	0x02, 0x09, 0x01, 0x00, 0x02, 0x02, 0x04, 0x00, 0x02, 0x05, 0x05, 0x00, 0x03, 0x07, 0x01, 0x01
        /*0010*/ 	.byte	0x02, 0x03, 0x01, 0x00, 0x02, 0x06, 0x01, 0x00, 0x04, 0x0b, 0x08, 0x00, 0x00, 0x00, 0x00, 0x00
        /*0020*/ 	.byte	0x00, 0x00, 0x00, 0x00


//--------------------- .nv.info._ZN7cutlass13device_kernelINS_4gemm6kernel13GemmUniversalIN4cute5tupleIJiiiiEEENS1_10collective13CollectiveMmaINS1_34MainloopSm90TmaGmmaWarpSpecializedILi3ENS5_IJNS4_1CILi2EEESB_NSA_ILi1EEEEEENS1_35KernelTmaWarpSpecializedCooperativeEEENS5_IJNSA_ILi256EEESG_NSA_ILi32EEEEEENS_10tfloat32_tENS5_IJlSC_lEEESJ_SK_NS4_8TiledMMAINS4_8MMA_AtomIJNS4_4SM904GMMA30MMA_64x256x8_F32TF32TF32_SS_TNILNSO_7ScaleInE1ELSQ_1EEEEEENS4_6LayoutINS5_IJSB_SC_SC_EEENS5_IJSC_NSA_ILi0EEESV_EEEEENS5_IJNS4_10UnderscoreESY_SY_EEEEENS4_23SM90_TMA_LOAD_MULTICASTENS4_14ComposedLayoutINS4_7SwizzleILi3ELi4ELi3EEENS4_18smem_ptr_flag_bitsILi32EEENST_INS5_IJNSA_ILi8EEESH_EEENS5_IJSH_SC_EEEEEEEvNS4_8identityES11_S1B_vS1C_EENS_8epilogue10collective6detail29Sm90TmaWarpSpecializedAdapterINS1F_15DefaultEpilogueISJ_SK_SK_NS1E_6thread17LinearCombinationISJ_Li1EffLNS1J_9ScaleType4KindE0ELNS_15FloatRoundStyleE2ESJ_EENS1_15EpilogueDefaultEEEEEvvEEEEvNT_6ParamsE --------------------------
	.section	.nv.info._ZN7cutlass13device_kernelINS_4gemm6kernel13GemmUniversalIN4cute5tupleIJiiiiEEENS1_10collective13CollectiveMmaINS1_34MainloopSm90TmaGmmaWarpSpecializedILi3ENS5_IJNS4_1CILi2EEESB_NSA_ILi1EEEEEENS1_35KernelTmaWarpSpecializedCooperativeEEENS5_IJNSA_ILi256EEESG_NSA_ILi32EEEEEENS_10tfloat32_tENS5_IJlSC_lEEESJ_SK_NS4_8TiledMMAINS4_8MMA_AtomIJNS4_4SM904GMMA30MMA_64x256x8_F32TF32TF32_SS_TNILNSO_7ScaleInE1ELSQ_1EEEEEENS4_6LayoutINS5_IJSB_SC_SC_EEENS5_IJSC_NSA_ILi0EEESV_EEEEENS5_IJNS4_10UnderscoreESY_SY_EEEEENS4_23SM90_TMA_LOAD_MULTICASTENS4_14ComposedLayoutINS4_7SwizzleILi3ELi4ELi3EEENS4_18smem_ptr_flag_bitsILi32EEENST_INS5_IJNSA_ILi8EEESH_EEENS5_IJSH_SC_EEEEEEEvNS4_8identityES11_S1B_vS1C_EENS_8epilogue10collective6detail29Sm90TmaWarpSpecializedAdapterINS1F_15DefaultEpilogueISJ_SK_SK_NS1E_6thread17LinearCombinationISJ_Li1EffLNS1J_9ScaleType4KindE0ELNS_15FloatRoundStyleE2ESJ_EENS1_15EpilogueDefaultEEEEEvvEEEEvNT_6ParamsE,"",@"SHT_CUDA_INFO"
	.sectionflags	@""
	.align	4


	//----- nvinfo : EIATTR_CUDA_API_VERSION
	.align		4
        /*0000*/ 	.byte	0x04, 0x37
        /*0002*/ 	.short	(.L_21 - .L_20)
.L_20:
        /*0004*/ 	.word	0x00000082


	//----- nvinfo : EIATTR_KPARAM_INFO
	.align		4
.L_21:
        /*0008*/ 	.byte	0x04, 0x17
        /*000a*/ 	.short	(.L_23 - .L_22)
.L_22:
        /*000c*/ 	.word	0x00000000
        /*0010*/ 	.short	0x0000
        /*0012*/ 	.short	0x0070
        /*0014*/ 	.byte	0x00, 0xf0, 0x01, 0x10


	//----- nvinfo : EIATTR_SPARSE_MMA_MASK
	.align		4
.L_23:
        /*0018*/ 	.byte	0x03, 0x50
        /*001a*/ 	.short	0x0000


	//----- nvinfo : EIATTR_MAXREG_COUNT
	.align		4
        /*001c*/ 	.byte	0x03, 0x1b
        /*001e*/ 	.short	0x00a8


	//----- nvinfo : EIATTR_NUM_BARRIERS
	.align		4
        /*0020*/ 	.byte	0x02, 0x4c
        /*0022*/ 	.byte	0x01
	.zero		1


	//----- nvinfo : EIATTR_EXTERNS
	.align		4
        /*0024*/ 	.byte	0x04, 0x0f
        /*0026*/ 	.short	(.L_25 - .L_24)


	//   ....[0]....
	.align		4
.L_24:
        /*0028*/ 	.word	index@(__assertfail)


	//----- nvinfo : EIATTR_ANNOTATIONS
	.align		4
.L_25:
        /*002c*/ 	.byte	0x04, 0x55
        /*002e*/ 	.short	(.L_27 - .L_26)


	//   ....[0]....
.L_26:
        /*0030*/ 	.word	0x00000001
        /*0034*/ 	.byte	0xe0, 0x09, 0x00, 0x00, 0x01, 0x00, 0x00, 0x00, 0xf0, 0x09, 0x00, 0x00, 0x01, 0x00, 0x00, 0x00
        /* <DEDUP_REMOVED lines=716> */
        /*2d04*/ 	.byte	0xe0, 0xa8, 0x01, 0x00, 0x01, 0x00, 0x00, 0x00, 0x00, 0xa9, 0x01, 0x00


	//----- nvinfo : EIATTR_MERCURY_ISA_VERSION
	.align		4
.L_27:
        /*2d10*/ 	.byte	0x03, 0x5f
        /*2d12*/ 	.short	0x0101


	//----- nvinfo : EIATTR_INT_WARP_WIDE_INSTR_OFFSETS
	.align		4
        /*2d14*/ 	.byte	0x04, 0x31
        /*2d16*/ 	.short	(.L_29 - .L_28)


	//   ....[0]....
.L_28:
        /*2d18*/ 	.word	0x00000560


	//   ....[1]....
        /*2d1c*/ 	.word	0x00000570


	//   ....[2]....
        /*2d20*/ 	.word	0x000006e0


	//----- nvinfo : EIATTR_COOP_GROUP_MASK_REGIDS
	.align		4
.L_29:
        /*2d24*/ 	.byte	0x04, 0x29
        /*2d26*/ 	.short	(.L_31 - .L_30)


	//   ....[0]....
.L_30:
        /*2d28*/ 	.word	0xffffffff


	//   ....[1]....
        /*2d2c*/ 	.word	0xffffffff


	//   ....[2]....
        /*2d30*/ 	.word	0xffffffff


	//   ....[3]....
        /*2d34*/ 	.word	0xffffffff


	//   ....[4]....
        /*2d38*/ 	.word	0xffffffff


	//   ....[5]....
        /*2d3c*/ 	.word	0xffffffff


	//----- nvinfo : EIATTR_COOP_GROUP_INSTR_OFFSETS
	.align		4
.L_31:
        /*2d40*/ 	.byte	0x04, 0x28
        /*2d42*/ 	.short	(.L_33 - .L_32)


	//   ....[0]....
.L_32:
        /*2d44*/ 	.word	0x00000070


	//   ....[1]....
        /*2d48*/ 	.word	0x00000080


	//   ....[2]....
        /*2d4c*/ 	.word	0x000001a0


	//   ....[3]....
        /*2d50*/ 	.word	0x000003b0


	//   ....[4]....
        /*2d54*/ 	.word	0x00000820


	//   ....[5]....
        /*2d58*/ 	.word	0x000013f0


	//----- nvinfo : EIATTR_REG_RECONFIG
	.align		4
.L_33:
        /*2d5c*/ 	.byte	0x01, 0x54
	.zero		2


	//----- nvinfo : EIATTR_SYSCALL_OFFSETS
	.align		4
        /*2d60*/ 	.byte	0x04, 0x46
        /*2d62*/ 	.short	(.L_35 - .L_34)


	//   ....[0]....
.L_34:
        /*2d64*/ 	.word	0x000015a0


	//----- nvinfo : EIATTR_MBARRIER_INSTR_OFFSETS
	.align		4
.L_35:
        /*2d68*/ 	.byte	0x04, 0x39
        /*2d6a*/ 	.short	(.L_37 - .L_36)


	//   ....[0]....
.L_36:
        /*2d6c*/ 	.word	0x00000320
        /*2d70*/ 	.word	0x000000ff
        /*2d74*/ 	.word	0x00000000
        /*2d78*/ 	.short	0x0100
        /*2d7a*/ 	.byte	0x08
	.zero		1


	//   ....[1]....
        /*2d7c*/ 	.word	0x00000330
        /*2d80*/ 	.word	0x000000ff
        /*2d84*/ 	.word	0x00000018
        /*2d88*/ 	.short	0x0100
        /*2d8a*/ 	.byte	0x08
	.zero		1


	//   ....[2]....
        /*2d8c*/ 	.word	0x00000340
        /*2d90*/ 	.word	0x000000ff
        /*2d94*/ 	.word	0x00000008
        /*2d98*/ 	.short	0x0100
        /*2d9a*/ 	.byte	0x08
	.zero		1


	//   ....[3]....
        /*2d9c*/ 	.word	0x00000350
        /*2da0*/ 	.word	0x000000ff
        /*2da4*/ 	.word	0x00000020
        /*2da8*/ 	.short	0x0100
        /*2daa*/ 	.byte	0x08
	.zero		1


	//   ....[4]....
        /*2dac*/ 	.word	0x00000360
        /*2db0*/ 	.word	0x000000ff
        /*2db4*/ 	.word	0x00000010
        /*2db8*/ 	.short	0x0100
        /*2dba*/ 	.byte	0x08
	.zero		1


	//   ....[5]....
        /*2dbc*/ 	.word	0x00000370
        /*2dc0*/ 	.word	0x000000ff
        /*2dc4*/ 	.word	0x00000028
        /*2dc8*/ 	.short	0x0100
        /*2dca*/ 	.byte	0x08
	.zero		1


	//   ....[6]....
        /*2dcc*/ 	.word	0x00000750
        /*2dd0*/ 	.word	0x000000ff
        /*2dd4*/ 	.word	0x00000040
        /*2dd8*/ 	.short	0x0100
        /*2dda*/ 	.byte	0x06
	.zero		1


	//   ....[7]....
        /*2ddc*/ 	.word	0x00000780
        /*2de0*/ 	.word	0x000000ff
        /*2de4*/ 	.word	0x00000048
        /*2de8*/ 	.short	0x0100
        /*2dea*/ 	.byte	0x06
	.zero		1


	//   ....[8]....
        /*2dec*/ 	.word	0x00001680
        /*2df0*/ 	.word	0x00000004
        /*2df4*/ 	.word	0x00000000
        /*2df8*/ 	.short	0x010a
        /*2dfa*/ 	.byte	0x3f
	.zero		1


	//   ....[9]....
        /*2dfc*/ 	.word	0x000016c0
        /*2e00*/ 	.word	0x00000004
        /*2e04*/ 	.word	0x00000000
        /*2e08*/ 	.short	0x010a
        /*2e0a*/ 	.byte	0x3f
	.zero		1


	//   ....[10]....
        /*2e0c*/ 	.word	0x00004d10
        /*2e10*/ 	.word	0x00000004
        /*2e14*/ 	.word	0x00000000
        /*2e18*/ 	.short	0x010a
        /*2e1a*/ 	.byte	0x3f
	.zero		1


	//   ....[11]....
        /*2e1c*/ 	.word	0x00004d50
        /*2e20*/ 	.word	0x00000004
        /*2e24*/ 	.word	0x00000000
        /*2e28*/ 	.short	0x010a
        /*2e2a*/ 	.byte	0x3f
	.zero		1


	//   ....[12]....
        /*2e2c*/ 	.word	0x00008e40
        /*2e30*/ 	.word	0x00000004
        /*2e34*/ 	.word	0x00000000
        /*2e38*/ 	.short	0x0101
        /*2e3a*/ 	.byte	0x3f
	.zero		1


	//   ....[13]....
        /*2e3c*/ 	.word	0x00009060
        /*2e40*/ 	.word	0x00000000
        /*2e44*/ 	.word	0x00000000
        /*2e48*/ 	.short	0x0101
        /*2e4a*/ 	.byte	0x3f
	.zero		1


	//   ....[14]....
        /*2e4c*/ 	.word	0x0001a440
        /*2e50*/ 	.word	0x0000000a
        /*2e54*/ 	.word	0x00000018
        /*2e58*/ 	.short	0x010a
        /*2e5a*/ 	.byte	0x3f
	.zero		1


	//   ....[15]....
        /*2e5c*/ 	.word	0x0001a800
        /*2e60*/ 	.word	0x00000002
        /*2e64*/ 	.word	0x00000048
        /*2e68*/ 	.short	0x0101
        /*2e6a*/ 	.byte	0x3f
	.zero		1


	//   ....[16]....
        /*2e6c*/ 	.word	0x0001b000
        /*2e70*/ 	.word	0x00000005
        /*2e74*/ 	.word	0x00000000
        /*2e78*/ 	.short	0x010a
        /*2e7a*/ 	.byte	0x3f
	.zero		1


	//   ....[17]....
        /*2e7c*/ 	.word	0x0001b090
        /*2e80*/ 	.word	0x00000007
        /*2e84*/ 	.word	0x00000000
        /*2e88*/ 	.short	0x010a
        /*2e8a*/ 	.byte	0x3f
	.zero		1


	//   ....[18]....
        /*2e8c*/ 	.word	0x0001b120
        /*2e90*/ 	.word	0x00000003
        /*2e94*/ 	.word	0x00000000
        /*2e98*/ 	.short	0x010a
        /*2e9a*/ 	.byte	0x3f
	.zero		1


	//   ....[19]....
        /*2e9c*/ 	.word	0x0001b180
        /*2ea0*/ 	.word	0x00000004
        /*2ea4*/ 	.word	0x00000000
        /*2ea8*/ 	.short	0x010a
        /*2eaa*/ 	.byte	0x3f
	.zero		1


	//   ....[20]....
        /*2eac*/ 	.word	0x0001b1d0
        /*2eb0*/ 	.word	0x00000004
        /*2eb4*/ 	.word	0x00000000
        /*2eb8*/ 	.short	0x010a
        /*2eba*/ 	.byte	0x3f
	.zero		1


	//   ....[21]....
        /*2ebc*/ 	.word	0x0001b2a0
        /*2ec0*/ 	.word	0x0000000a
        /*2ec4*/ 	.word	0x00000018
        /*2ec8*/ 	.short	0x010a
        /*2eca*/ 	.byte	0x3f
	.zero		1


	//   ....[22]....
        /*2ecc*/ 	.word	0x0001b370
        /*2ed0*/ 	.word	0x00000005
        /*2ed4*/ 	.word	0x00000000
        /*2ed8*/ 	.short	0x010a
        /*2eda*/ 	.byte	0x3f
	.zero		1


	//   ....[23]....
        /*2edc*/ 	.word	0x0001b3c0
        /*2ee0*/ 	.word	0x00000007
        /*2ee4*/ 	.word	0x00000000
        /*2ee8*/ 	.short	0x010a
        /*2eea*/ 	.byte	0x3f
	.zero		1


	//----- nvinfo : EIATTR_NUM_MBARRIERS
	.align		4
.L_37:
        /*2eec*/ 	.byte	0x03, 0x38
        /*2eee*/ 	.short	0x0008


	//----- nvinfo : EIATTR_EXIT_INSTR_OFFSETS
	.align		4
        /*2ef0*/ 	.byte	0x04, 0x1c
        /*2ef2*/ 	.short	(.L_39 - .L_38)


	//   ....[0]....
.L_38:
        /*2ef4*/ 	.word	0x00000a80


	//   ....[1]....
        /*2ef8*/ 	.word	0x00001310


	//   ....[2]....
        /*2efc*/ 	.word	0x000199d0


	//   ....[3]....
        /*2f00*/ 	.word	0x00019ff0


	//   ....[4]....
        /*2f04*/ 	.word	0x0001b170


	//----- nvinfo : EIATTR_MAX_THREADS
	.align		4
.L_39:
        /*2f08*/ 	.byte	0x04, 0x05
        /*2f0a*/ 	.short	(.L_41 - .L_40)
.L_40:
        /*2f0c*/ 	.word	0x00000180
        /*2f10*/ 	.word	0x00000001
        /*2f14*/ 	.word	0x00000001


	//----- nvinfo : EIATTR_CRS_STACK_SIZE
	.align		4
.L_41:
        /*2f18*/ 	.byte	0x04, 0x1e
        /*2f1a*/ 	.short	(.L_43 - .L_42)
.L_42:
        /*2f1c*/ 	.word	0x00000000


	//----- nvinfo : EIATTR_CBANK_PARAM_SIZE
	.align		4
.L_43:
        /*2f20*/ 	.byte	0x03, 0x19
        /*2f22*/ 	.short	0x0470


	//----- nvinfo : EIATTR_PARAM_CBANK
	.align		4
        /*2f24*/ 	.byte	0x04, 0x0a
        /*2f26*/ 	.short	(.L_45 - .L_44)
	.align		4
.L_44:
        /*2f28*/ 	.word	index@(.nv.constant0._ZN7cutlass13device_kernelINS_4gemm6kernel13GemmUniversalIN4cute5tupleIJiiiiEEENS1_10collective13CollectiveMmaINS1_34MainloopSm90TmaGmmaWarpSpecializedILi3ENS5_IJNS4_1CILi2EEESB_NSA_ILi1EEEEEENS1_35KernelTmaWarpSpecializedCooperativeEEENS5_IJNSA_ILi256EEESG_NSA_ILi32EEEEEENS_10tfloat32_tENS5_IJlSC_lEEESJ_SK_NS4_8TiledMMAINS4_8MMA_AtomIJNS4_4SM904GMMA30MMA_64x256x8_F32TF32TF32_SS_TNILNSO_7ScaleInE1ELSQ_1EEEEEENS4_6LayoutINS5_IJSB_SC_SC_EEENS5_IJSC_NSA_ILi0EEESV_EEEEENS5_IJNS4_10UnderscoreESY_SY_EEEEENS4_23SM90_TMA_LOAD_MULTICASTENS4_14ComposedLayoutINS4_7SwizzleILi3ELi4ELi3EEENS4_18smem_ptr_flag_bitsILi32EEENST_INS5_IJNSA_ILi8EEESH_EEENS5_IJSH_SC_EEEEEEEvNS4_8identityES11_S1B_vS1C_EENS_8epilogue10collective6detail29Sm90TmaWarpSpecializedAdapterINS1F_15DefaultEpilogueISJ_SK_SK_NS1E_6thread17LinearCombinationISJ_Li1EffLNS1J_9ScaleType4KindE0ELNS_15FloatRoundStyleE2ESJ_EENS1_15EpilogueDefaultEEEEEvvEEEEvNT_6ParamsE)
        /*2f2c*/ 	.short	0x0210
        /*2f2e*/ 	.short	0x0470


	//----- nvinfo : EIATTR_SW_WAR
	.align		4
.L_45:
        /*2f30*/ 	.byte	0x04, 0x36
        /*2f32*/ 	.short	(.L_47 - .L_46)
.L_46:
        /*2f34*/ 	.word	0x00000008
.L_47:


//--------------------- .nv.callgraph             --------------------------
	.section	.nv.callgraph,"",@"SHT_CUDA_CALLGRAPH"
	.align	4
	.sectionentsize	8
	.align		4
        /*0000*/ 	.word	0x00000000
	.align		4
        /*0004*/ 	.word	0xffffffff
	.align		4
        /*0008*/ 	.word	index@(_ZN7cutlass13device_kernelINS_4gemm6kernel13GemmUniversalIN4cute5tupleIJiiiiEEENS1_10collective13CollectiveMmaINS1_34MainloopSm90TmaGmmaWarpSpecializedILi3ENS5_IJNS4_1CILi2EEESB_NSA_ILi1EEEEEENS1_35KernelTmaWarpSpecializedCooperativeEEENS5_IJNSA_ILi256EEESG_NSA_ILi32EEEEEENS_10tfloat32_tENS5_IJlSC_lEEESJ_SK_NS4_8TiledMMAINS4_8MMA_AtomIJNS4_4SM904GMMA30MMA_64x256x8_F32TF32TF32_SS_TNILNSO_7ScaleInE1ELSQ_1EEEEEENS4_6LayoutINS5_IJSB_SC_SC_EEENS5_IJSC_NSA_ILi0EEESV_EEEEENS5_IJNS4_10UnderscoreESY_SY_EEEEENS4_23SM90_TMA_LOAD_MULTICASTENS4_14ComposedLayoutINS4_7SwizzleILi3ELi4ELi3EEENS4_18smem_ptr_flag_bitsILi32EEENST_INS5_IJNSA_ILi8EEESH_EEENS5_IJSH_SC_EEEEEEEvNS4_8identityES11_S1B_vS1C_EENS_8epilogue10collective6detail29Sm90TmaWarpSpecializedAdapterINS1F_15DefaultEpilogueISJ_SK_SK_NS1E_6thread17LinearCombinationISJ_Li1EffLNS1J_9ScaleType4KindE0ELNS_15FloatRoundStyleE2ESJ_EENS1_15EpilogueDefaultEEEEEvvEEEEvNT_6ParamsE)
	.align		4
        /*000c*/ 	.word	index@(__assertfail)
	.align		4
        /*0010*/ 	.word	0x00000000
	.align		4
        /*0014*/ 	.word	0xfffffffe
	.align		4
        /*0018*/ 	.word	0x00000000
	.align		4
        /*001c*/ 	.word	0xfffffffd
	.align		4
        /*0020*/ 	.word	0x00000000
	.align		4
        /*0024*/ 	.word	0xfffffffc


//--------------------- .nv.constant4             --------------------------
	.section	.nv.constant4,"a",@progbits
	.align	8
	.align		8
.nv.constant4:
        /*0000*/ 	.dword	__assertfail
	.align		8
        /*0008*/ 	.dword	__unnamed_1
	.align		8
        /*0010*/ 	.dword	_ZN39_INTERNAL_5cdffdfe_4_k_cu_38d44e6e_65264cuda3std3__45__cpo5beginE
	.align		8
        /*0018*/ 	.dword	_ZN39_INTERNAL_5cdffdfe_4_k_cu_38d44e6e_65264cuda3std3__45__cpo3endE
	.align		8
        /*0020*/ 	.dword	_ZN39_INTERNAL_5cdffdfe_4_k_cu_38d44e6e_65264cuda3std3__45__cpo6cbeginE
	.align		8
        /*0028*/ 	.dword	_ZN39_INTERNAL_5cdffdfe_4_k_cu_38d44e6e_65264cuda3std3__45__cpo4cendE
	.align		8
        /*0030*/ 	.dword	_ZN39_INTERNAL_5cdffdfe_4_k_cu_38d44e6e_65264cuda3std3__441_GLOBAL__N__5cdffdfe_4_k_cu_38d44e6e_65266ignoreE
	.align		8
        /*0038*/ 	.dword	_ZN39_INTERNAL_5cdffdfe_4_k_cu_38d44e6e_65264cuda3std3__419piecewise_constructE
	.align		8
        /*0040*/ 	.dword	_ZN39_INTERNAL_5cdffdfe_4_k_cu_38d44e6e_65264cuda3std3__48in_placeE
	.align		8
        /*0048*/ 	.dword	_ZN39_INTERNAL_5cdffdfe_4_k_cu_38d44e6e_65264cuda3std6ranges3__45__cpo4swapE
	.align		8
        /*0050*/ 	.dword	_ZN39_INTERNAL_5cdffdfe_4_k_cu_38d44e6e_65264cuda3std6ranges3__45__cpo9iter_moveE
	.align		8
        /*0058*/ 	.dword	_ZN39_INTERNAL_5cdffdfe_4_k_cu_38d44e6e_65264cute7productE
	.align		8
        /*0060*/ 	.dword	_ZN39_INTERNAL_5cdffdfe_4_k_cu_38d44e6e_65264cute1_E
	.align		8
        /*0068*/ 	.dword	$str$22
	.align		8
        /*0070*/ 	.dword	$str$23


//--------------------- .text._ZN7cutlass13device_kernelINS_4gemm6kernel13GemmUniversalIN4cute5tupleIJiiiiEEENS1_10collective13CollectiveMmaINS1_34MainloopSm90TmaGmmaWarpSpecializedILi3ENS5_IJNS4_1CILi2EEESB_NSA_ILi1EEEEEENS1_35KernelTmaWarpSpecializedCooperativeEEENS5_IJNSA_ILi256EEESG_NSA_ILi32EEEEEENS_10tfloat32_tENS5_IJlSC_lEEESJ_SK_NS4_8TiledMMAINS4_8MMA_AtomIJNS4_4SM904GMMA30MMA_64x256x8_F32TF32TF32_SS_TNILNSO_7ScaleInE1ELSQ_1EEEEEENS4_6LayoutINS5_IJSB_SC_SC_EEENS5_IJSC_NSA_ILi0EEESV_EEEEENS5_IJNS4_10UnderscoreESY_SY_EEEEENS4_23SM90_TMA_LOAD_MULTICASTENS4_14ComposedLayoutINS4_7SwizzleILi3ELi4ELi3EEENS4_18smem_ptr_flag_bitsILi32EEENST_INS5_IJNSA_ILi8EEESH_EEENS5_IJSH_SC_EEEEEEEvNS4_8identityES11_S1B_vS1C_EENS_8epilogue10collective6detail29Sm90TmaWarpSpecializedAdapterINS1F_15DefaultEpilogueISJ_SK_SK_NS1E_6thread17LinearCombinationISJ_Li1EffLNS1J_9ScaleType4KindE0ELNS_15FloatRoundStyleE2ESJ_EENS1_15EpilogueDefaultEEEEEvvEEEEvNT_6ParamsE --------------------------
	.section	.text._ZN7cutlass13device_kernelINS_4gemm6kernel13GemmUniversalIN4cute5tupleIJiiiiEEENS1_10collective13CollectiveMmaINS1_34MainloopSm90TmaGmmaWarpSpecializedILi3ENS5_IJNS4_1CILi2EEESB_NSA_ILi1EEEEEENS1_35KernelTmaWarpSpecializedCooperativeEEENS5_IJNSA_ILi256EEESG_NSA_ILi32EEEEEENS_10tfloat32_tENS5_IJlSC_lEEESJ_SK_NS4_8TiledMMAINS4_8MMA_AtomIJNS4_4SM904GMMA30MMA_64x256x8_F32TF32TF32_SS_TNILNSO_7ScaleInE1ELSQ_1EEEEEENS4_6LayoutINS5_IJSB_SC_SC_EEENS5_IJSC_NSA_ILi0EEESV_EEEEENS5_IJNS4_10UnderscoreESY_SY_EEEEENS4_23SM90_TMA_LOAD_MULTICASTENS4_14ComposedLayoutINS4_7SwizzleILi3ELi4ELi3EEENS4_18smem_ptr_flag_bitsILi32EEENST_INS5_IJNSA_ILi8EEESH_EEENS5_IJSH_SC_EEEEEEEvNS4_8identityES11_S1B_vS1C_EENS_8epilogue10collective6detail29Sm90TmaWarpSpecializedAdapterINS1F_15DefaultEpilogueISJ_SK_SK_NS1E_6thread17LinearCombinationISJ_Li1EffLNS1J_9ScaleType4KindE0ELNS_15FloatRoundStyleE2ESJ_EENS1_15EpilogueDefaultEEEEEvvEEEEvNT_6ParamsE,"ax",@progbits
	.align	128
.text._ZN7cutlass13device_kernelINS_4gemm6kernel13GemmUniversalIN4cute5tupleIJiiiiEEENS1_10collective13CollectiveMmaINS1_34MainloopSm90TmaGmmaWarpSpecializedILi3ENS5_IJNS4_1CILi2EEESB_NSA_ILi1EEEEEENS1_35KernelTmaWarpSpecializedCooperativeEEENS5_IJNSA_ILi256EEESG_NSA_ILi32EEEEEENS_10tfloat32_tENS5_IJlSC_lEEESJ_SK_NS4_8TiledMMAINS4_8MMA_AtomIJNS4_4SM904GMMA30MMA_64x256x8_F32TF32TF32_SS_TNILNSO_7ScaleInE1ELSQ_1EEEEEENS4_6LayoutINS5_IJSB_SC_SC_EEENS5_IJSC_NSA_ILi0EEESV_EEEEENS5_IJNS4_10UnderscoreESY_SY_EEEEENS4_23SM90_TMA_LOAD_MULTICASTENS4_14ComposedLayoutINS4_7SwizzleILi3ELi4ELi3EEENS4_18smem_ptr_flag_bitsILi32EEENST_INS5_IJNSA_ILi8EEESH_EEENS5_IJSH_SC_EEEEEEEvNS4_8identityES11_S1B_vS1C_EENS_8epilogue10collective6detail29Sm90TmaWarpSpecializedAdapterINS1F_15DefaultEpilogueISJ_SK_SK_NS1E_6thread17LinearCombinationISJ_Li1EffLNS1J_9ScaleType4KindE0ELNS_15FloatRoundStyleE2ESJ_EENS1_15EpilogueDefaultEEEEEvvEEEEvNT_6ParamsE:
        .type           _ZN7cutlass13device_kernelINS_4gemm6kernel13GemmUniversalIN4cute5tupleIJiiiiEEENS1_10collective13CollectiveMmaINS1_34MainloopSm90TmaGmmaWarpSpecializedILi3ENS5_IJNS4_1CILi2EEESB_NSA_ILi1EEEEEENS1_35KernelTmaWarpSpecializedCooperativeEEENS5_IJNSA_ILi256EEESG_NSA_ILi32EEEEEENS_10tfloat32_tENS5_IJlSC_lEEESJ_SK_NS4_8TiledMMAINS4_8MMA_AtomIJNS4_4SM904GMMA30MMA_64x256x8_F32TF32TF32_SS_TNILNSO_7ScaleInE1ELSQ_1EEEEEENS4_6LayoutINS5_IJSB_SC_SC_EEENS5_IJSC_NSA_ILi0EEESV_EEEEENS5_IJNS4_10UnderscoreESY_SY_EEEEENS4_23SM90_TMA_LOAD_MULTICASTENS4_14ComposedLayoutINS4_7SwizzleILi3ELi4ELi3EEENS4_18smem_ptr_flag_bitsILi32EEENST_INS5_IJNSA_ILi8EEESH_EEENS5_IJSH_SC_EEEEEEEvNS4_8identityES11_S1B_vS1C_EENS_8epilogue10collective6detail29Sm90TmaWarpSpecializedAdapterINS1F_15DefaultEpilogueISJ_SK_SK_NS1E_6thread17LinearCombinationISJ_Li1EffLNS1J_9ScaleType4KindE0ELNS_15FloatRoundStyleE2ESJ_EENS1_15EpilogueDefaultEEEEEvvEEEEvNT_6ParamsE,@function
        .size           _ZN7cutlass13device_kernelINS_4gemm6kernel13GemmUniversalIN4cute5tupleIJiiiiEEENS1_10collective13CollectiveMmaINS1_34MainloopSm90TmaGmmaWarpSpecializedILi3ENS5_IJNS4_1CILi2EEESB_NSA_ILi1EEEEEENS1_35KernelTmaWarpSpecializedCooperativeEEENS5_IJNSA_ILi256EEESG_NSA_ILi32EEEEEENS_10tfloat32_tENS5_IJlSC_lEEESJ_SK_NS4_8TiledMMAINS4_8MMA_AtomIJNS4_4SM904GMMA30MMA_64x256x8_F32TF32TF32_SS_TNILNSO_7ScaleInE1ELSQ_1EEEEEENS4_6LayoutINS5_IJSB_SC_SC_EEENS5_IJSC_NSA_ILi0EEESV_EEEEENS5_IJNS4_10UnderscoreESY_SY_EEEEENS4_23SM90_TMA_LOAD_MULTICASTENS4_14ComposedLayoutINS4_7SwizzleILi3ELi4ELi3EEENS4_18smem_ptr_flag_bitsILi32EEENST_INS5_IJNSA_ILi8EEESH_EEENS5_IJSH_SC_EEEEEEEvNS4_8identityES11_S1B_vS1C_EENS_8epilogue10collective6detail29Sm90TmaWarpSpecializedAdapterINS1F_15DefaultEpilogueISJ_SK_SK_NS1E_6thread17LinearCombinationISJ_Li1EffLNS1J_9ScaleType4KindE0ELNS_15FloatRoundStyleE2ESJ_EENS1_15EpilogueDefaultEEEEEvvEEEEvNT_6ParamsE,(.L_x_579 - _ZN7cutlass13device_kernelINS_4gemm6kernel13GemmUniversalIN4cute5tupleIJiiiiEEENS1_10collective13CollectiveMmaINS1_34MainloopSm90TmaGmmaWarpSpecializedILi3ENS5_IJNS4_1CILi2EEESB_NSA_ILi1EEEEEENS1_35KernelTmaWarpSpecializedCooperativeEEENS5_IJNSA_ILi256EEESG_NSA_ILi32EEEEEENS_10tfloat32_tENS5_IJlSC_lEEESJ_SK_NS4_8TiledMMAINS4_8MMA_AtomIJNS4_4SM904GMMA30MMA_64x256x8_F32TF32TF32_SS_TNILNSO_7ScaleInE1ELSQ_1EEEEEENS4_6LayoutINS5_IJSB_SC_SC_EEENS5_IJSC_NSA_ILi0EEESV_EEEEENS5_IJNS4_10UnderscoreESY_SY_EEEEENS4_23SM90_TMA_LOAD_MULTICASTENS4_14ComposedLayoutINS4_7SwizzleILi3ELi4ELi3EEENS4_18smem_ptr_flag_bitsILi32EEENST_INS5_IJNSA_ILi8EEESH_EEENS5_IJSH_SC_EEEEEEEvNS4_8identityES11_S1B_vS1C_EENS_8epilogue10collective6detail29Sm90TmaWarpSpecializedAdapterINS1F_15DefaultEpilogueISJ_SK_SK_NS1E_6thread17LinearCombinationISJ_Li1EffLNS1J_9ScaleType4KindE0ELNS_15FloatRoundStyleE2ESJ_EENS1_15EpilogueDefaultEEEEEvvEEEEvNT_6ParamsE)
        .other          _ZN7cutlass13device_kernelINS_4gemm6kernel13GemmUniversalIN4cute5tupleIJiiiiEEENS1_10collective13CollectiveMmaINS1_34MainloopSm90TmaGmmaWarpSpecializedILi3ENS5_IJNS4_1CILi2EEESB_NSA_ILi1EEEEEENS1_35KernelTmaWarpSpecializedCooperativeEEENS5_IJNSA_ILi256EEESG_NSA_ILi32EEEEEENS_10tfloat32_tENS5_IJlSC_lEEESJ_SK_NS4_8TiledMMAINS4_8MMA_AtomIJNS4_4SM904GMMA30MMA_64x256x8_F32TF32TF32_SS_TNILNSO_7ScaleInE1ELSQ_1EEEEEENS4_6LayoutINS5_IJSB_SC_SC_EEENS5_IJSC_NSA_ILi0EEESV_EEEEENS5_IJNS4_10UnderscoreESY_SY_EEEEENS4_23SM90_TMA_LOAD_MULTICASTENS4_14ComposedLayoutINS4_7SwizzleILi3ELi4ELi3EEENS4_18smem_ptr_flag_bitsILi32EEENST_INS5_IJNSA_ILi8EEESH_EEENS5_IJSH_SC_EEEEEEEvNS4_8identityES11_S1B_vS1C_EENS_8epilogue10collective6detail29Sm90TmaWarpSpecializedAdapterINS1F_15DefaultEpilogueISJ_SK_SK_NS1E_6thread17LinearCombinationISJ_Li1EffLNS1J_9ScaleType4KindE0ELNS_15FloatRoundStyleE2ESJ_EENS1_15EpilogueDefaultEEEEEvvEEEEvNT_6ParamsE,@"STO_CUDA_ENTRY STV_DEFAULT"
_ZN7cutlass13device_kernelINS_4gemm6kernel13GemmUniversalIN4cute5tupleIJiiiiEEENS1_10collective13CollectiveMmaINS1_34MainloopSm90TmaGmmaWarpSpecializedILi3ENS5_IJNS4_1CILi2EEESB_NSA_ILi1EEEEEENS1_35KernelTmaWarpSpecializedCooperativeEEENS5_IJNSA_ILi256EEESG_NSA_ILi32EEEEEENS_10tfloat32_tENS5_IJlSC_lEEESJ_SK_NS4_8TiledMMAINS4_8MMA_AtomIJNS4_4SM904GMMA30MMA_64x256x8_F32TF32TF32_SS_TNILNSO_7ScaleInE1ELSQ_1EEEEEENS4_6LayoutINS5_IJSB_SC_SC_EEENS5_IJSC_NSA_ILi0EEESV_EEEEENS5_IJNS4_10UnderscoreESY_SY_EEEEENS4_23SM90_TMA_LOAD_MULTICASTENS4_14ComposedLayoutINS4_7SwizzleILi3ELi4ELi3EEENS4_18smem_ptr_flag_bitsILi32EEENST_INS5_IJNSA_ILi8EEESH_EEENS5_IJSH_SC_EEEEEEEvNS4_8identityES11_S1B_vS1C_EENS_8epilogue10collective6detail29Sm90TmaWarpSpecializedAdapterINS1F_15DefaultEpilogueISJ_SK_SK_NS1E_6thread17LinearCombinationISJ_Li1EffLNS1J_9ScaleType4KindE0ELNS_15FloatRoundStyleE2ESJ_EENS1_15EpilogueDefaultEEEEEvvEEEEvNT_6ParamsE:
[----:B------:R-:W0:Y:S02]  /*0000*/  LDC R1, c[0x0][0x28] ;  /* 0x00000a00ff017b82 */ /* 0x000e240000000800 */
[----:B0-----:R-:W-:Y:S01]  /*0010*/  VIADD R1, R1, 0xfffff878 ;  /* 0xfffff87801017836 */ /* 0x001fe20000000000 */
[----:B------:R-:W0:Y:S01]  /*0020*/  S2R R4, SR_TID.X ;  /* 0x0000000000047919 */ /* 0x000e220000002100 */
[----:B------:R-:W-:Y:S01]  /*0030*/  ELECT P0, URZ, PT ;  /* 0x00000000003f782f */ /* 0x000fe20003800000 */
[----:B------:R-:W-:Y:S01]  /*0040*/  BSSY B0, `(.L_x_0) ;  /* 0x0000015000007945 */ /* 0x000fe20003800000 */
[--C-:B0-----:R-:W-:Y:S02]  /*0050*/  SHF.R.U32.HI R0, RZ, 0x5, R4.reuse ;  /* 0x00000005ff007819 */ /* 0x101fe40000011604 */
[----:B------:R-:W-:-:S03]  /*0060*/  SHF.R.U32.HI R2, RZ, 0x7, R4 ;  /* 0x00000007ff027819 */ /* 0x000fc60000011604 */
[----:B------:R-:W0:Y:S04]  /*0070*/  SHFL.IDX PT, R3, R0, RZ, 0x1f ;  /* 0x00001fff00037589 */ /* 0x000e2800000e0000 */
[----:B------:R-:W1:Y:S01]  /*0080*/  SHFL.IDX PT, R2, R2, RZ, 0x1f ;  /* 0x00001fff02027589 */ /* 0x000e6200000e0000 */
[----:B0-----:R-:W-:Y:S02]  /*0090*/  R2UR UR9, R3 ;  /* 0x00000000030972ca */ /* 0x001fe400000e0000 */
[----:B-1----:R-:W-:-:S11]  /*00a0*/  R2UR UR5, R2 ;  /* 0x00000000020572ca */ /* 0x002fd600000e0000 */
[----:B------:R-:W-:Y:S02]  /*00b0*/  USHF.R.S32.HI UR4, URZ, 0x1f, UR9 ;  /* 0x0000001f3f047899 */ /* 0x000fe40008011409 */
[----:B------:R-:W-:Y:S02]  /*00c0*/  ISETP.NE.OR P0, PT, RZ, UR9, !P0 ;  /* 0x00000009ff007c0c */ /* 0x000fe4000c705670 */
[----:B------:R-:W-:-:S04]  /*00d0*/  ULEA.HI UR4, UR4, UR9, URZ, 0x2 ;  /* 0x0000000904047291 */ /* 0x000fc8000f8f103f */
[----:B------:R-:W-:-:S04]  /*00e0*/  ULOP3.LUT UR4, UR4, 0xfffffffc, URZ, 0xc0, !UPT ;  /* 0xfffffffc04047892 */ /* 0x000fc8000f8ec03f */
[----:B------:R-:W-:-:S03]  /*00f0*/  UIADD3 UR9, UR9, -UR4, URZ ;  /* 0x8000000409097290 */ /* 0x000fc6000fffe03f */
[----:B------:R-:W-:Y:S09]  /*0100*/  @P0 BRA `(.L_x_1) ;  /* 0x0000000000200947 */ /* 0x000ff20003800000 */
[----:B------:R-:W-:Y:S02]  /*0110*/  ULDC.64 UR6, c[0x0][0x198] ;  /* 0x0000660000067ab9 */ /* 0x000fe40000000a00 */
[----:B------:R-:W-:Y:S02]  /*0120*/  UIADD3 UR10, UP0, UR6, 0xf0, URZ ;  /* 0x000000f0060a7890 */ /* 0x000fe4000ff1e03f */
[----:B------:R-:W-:Y:S02]  /*0130*/  UIADD3 UR6, UP1, UR6, 0x1f0, URZ ;  /* 0x000001f006067890 */ /* 0x000fe4000ff3e03f */
[----:B------:R-:W-:Y:S02]  /*0140*/  UIADD3.X UR11, URZ, UR7, URZ, UP0, !UPT ;  /* 0x000000073f0b7290 */ /* 0x000fe400087fe43f */
[----:B------:R-:W-:-:S07]  /*0150*/  UIADD3.X UR7, URZ, UR7, URZ, UP1, !UPT ;  /* 0x000000073f077290 */ /* 0x000fce0008ffe43f */
[----:B------:R0:W-:Y:S02]  /*0160*/  UTMACCTL.PF [UR10] ;  /* 0x000000000a0079b9 */ /* 0x0001e40008040000 */
[----:B------:R0:W-:Y:S02]  /*0170*/  UTMACCTL.PF [UR6] ;  /* 0x00000000060079b9 */ /* 0x0001e40008040000 */
[----:B0-----:R-:W-:Y:S01]  /*0180*/  NOP ;  /* 0x0000000000007918 */ /* 0x001fe20000000000 */
.L_x_1:
[----:B------:R-:W-:Y:S05]  /*0190*/  BSYNC B0 ;  /* 0x0000000000007941 */ /* 0x000fea0003800000 */
.L_x_0:
[----:B------:R-:W0:Y:S01]  /*01a0*/  SHFL.IDX PT, R2, R0, RZ, 0x1f ;  /* 0x00001fff00027589 */ /* 0x000e2200000e0000 */
[----:B------:R-:W-:Y:S01]  /*01b0*/  UISETP.NE.AND UP0, UPT, UR9, 0x3, UPT ;  /* 0x000000030900788c */ /* 0x000fe2000bf05270 */
[----:B------:R-:W-:Y:S01]  /*01c0*/  ISETP.NE.AND P1, PT, RZ, UR5, PT ;  /* 0x00000005ff007c0c */ /* 0x000fe2000bf25270 */
[----:B------:R-:W-:Y:S02]  /*01d0*/  UIADD3 UR16, UR5, -0x1, URZ ;  /* 0xffffffff05107890 */ /* 0x000fe4000fffe03f */
[----:B------:R-:W-:Y:S02]  /*01e0*/  UISETP.EQ.OR UP0, UPT, UR9, URZ, !UP0 ;  /* 0x0000003f0900728c */ /* 0x000fe4000c702670 */
[----:B------:R-:W-:Y:S02]  /*01f0*/  UISETP.GE.U32.AND UP1, UPT, UR16, 0x2, UPT ;  /* 0x000000021000788c */ /* 0x000fe4000bf26070 */
[----:B------:R-:W-:-:S04]  /*0200*/  UISETP.EQ.AND UP0, UPT, UR5, URZ, UP0 ;  /* 0x0000003f0500728c */ /* 0x000fc80008702270 */
[----:B------:R-:W-:-:S04]  /*0210*/  USEL UR40, URZ, 0x1, !UP0 ;  /* 0x000000013f287887 */ /* 0x000fc8000c000000 */
[----:B------:R-:W-:Y:S01]  /*0220*/  USEL UR40, UR40, 0x2, UP1 ;  /* 0x0000000228287887 */ /* 0x000fe20008800000 */
[----:B0-----:R-:W-:-:S13]  /*0230*/  ISETP.NE.AND P0, PT, R2, RZ, PT ;  /* 0x000000ff0200720c */ /* 0x001fda0003f05270 */
[----:B------:R-:W-:Y:S05]  /*0240*/  @P0 BRA `(.L_x_2) ;  /* 0x0000000000500947 */ /* 0x000fea0003800000 */
[----:B------:R-:W0:Y:S01]  /*0250*/  S2UR UR8, SR_CgaCtaId ;  /* 0x00000000000879c3 */ /* 0x000e220000008800 */
[----:B------:R-:W-:Y:S01]  /*0260*/  UMOV UR4, 0x400 ;  /* 0x0000040000047882 */ /* 0x000fe20000000000 */
[----:B------:R-:W-:Y:S01]  /*0270*/  UMOV UR5, 0x1 ;  /* 0x0000000100057882 */ /* 0x000fe20000000000 */
[----:B------:R-:W-:Y:S01]  /*0280*/  UMOV UR6, 0x6 ;  /* 0x0000000600067882 */ /* 0x000fe20000000000 */
[----:B------:R-:W-:Y:S01]  /*0290*/  ELECT P0, URZ, PT ;  /* 0x00000000003f782f */ /* 0x000fe20003800000 */
[----:B------:R-:W-:-:S04]  /*02a0*/  UIADD3 UR6, -UR6, 0x100000, URZ ;  /* 0x0010000006067890 */ /* 0x000fc8000fffe13f */
[----:B------:R-:W-:Y:S02]  /*02b0*/  USHF.L.U32 UR7, UR6, 0xb, URZ ;  /* 0x0000000b06077899 */ /* 0x000fe4000800063f */
[----:B------:R-:W-:Y:S02]  /*02c0*/  USHF.L.U32 UR6, UR6, 0x1, URZ ;  /* 0x0000000106067899 */ /* 0x000fe4000800063f */
[----:B0-----:R-:W-:Y:S02]  /*02d0*/  ULEA UR8, UR8, UR4, 0x18 ;  /* 0x0000000408087291 */ /* 0x001fe4000f8ec03f */
[----:B------:R-:W-:-:S04]  /*02e0*/  UIADD3 UR4, -UR5, 0x100000, URZ ;  /* 0x0010000005047890 */ /* 0x000fc8000fffe13f */
[----:B------:R-:W-:Y:S02]  /*02f0*/  USHF.L.U32 UR5, UR4, 0xb, URZ ;  /* 0x0000000b04057899 */ /* 0x000fe4000800063f */
[----:B------:R-:W-:Y:S01]  /*0300*/  USHF.L.U32 UR4, UR4, 0x1, URZ ;  /* 0x0000000104047899 */ /* 0x000fe2000800063f */
[----:B------:R-:W0:Y:S11]  /*0310*/  FENCE.VIEW.ASYNC.S ;  /* 0x00000000000073c6 */ /* 0x000e360000000000 */
[----:B0-----:R0:W1:Y:S01]  /*0320*/  SYNCS.EXCH.64 URZ, [UR8], UR4 ;  /* 0x00000004083f75b2 */ /* 0x0010620008000100 */
[----:B------:R0:W2:Y:S01]  /*0330*/  SYNCS.EXCH.64 URZ, [UR8+0x18], UR6 ;  /* 0x00001806083f75b2 */ /* 0x0000a20008000100 */
[----:B------:R0:W3:Y:S01]  /*0340*/  SYNCS.EXCH.64 URZ, [UR8+0x8], UR4 ;  /* 0x00000804083f75b2 */ /* 0x0000e20008000100 */
[----:B------:R0:W4:Y:S01]  /*0350*/  SYNCS.EXCH.64 URZ, [UR8+0x20], UR6 ;  /* 0x00002006083f75b2 */ /* 0x0001220008000100 */
[----:B------:R0:W0:Y:S01]  /*0360*/  SYNCS.EXCH.64 URZ, [UR8+0x10], UR4 ;  /* 0x00001004083f75b2 */ /* 0x0000220008000100 */
[----:B------:R0:W0:Y:S01]  /*0370*/  SYNCS.EXCH.64 URZ, [UR8+0x28], UR6 ;  /* 0x00002806083f75b2 */ /* 0x0000220008000100 */
[----:B------:R-:W-:Y:S01]  /*0380*/  NOP ;  /* 0x0000000000007918 */ /* 0x000fe20000000000 */
.L_x_2:
[----:B------:R-:W5:Y:S01]  /*0390*/  S2UR UR13, SR_CTAID.X ;  /* 0x00000000000d79c3 */ /* 0x000f620000002500 */
[----:B------:R-:W-:Y:S01]  /*03a0*/  SHF.R.S32.HI R3, RZ, 0x1f, R4 ;  /* 0x0000001fff037819 */ /* 0x000fe20000011404 */
[----:B------:R5:W1:Y:S01]  /*03b0*/  SHFL.IDX PT, R6, R0, RZ, 0x1f ;  /* 0x00001fff00067589 */ /* 0x000a6200000e0000 */
[----:B0-----:R-:W-:Y:S01]  /*03c0*/  ULDC UR4, c[0x0][0x150] ;  /* 0x0000540000047ab9 */ /* 0x001fe20000000800 */
[----:B------:R-:W-:Y:S02]  /*03d0*/  ELECT P0, URZ, PT ;  /* 0x00000000003f782f */ /* 0x000fe40003800000 */
[----:B------:R-:W-:Y:S01]  /*03e0*/  LEA.HI R3, R3, R4, RZ, 0x7 ;  /* 0x0000000403037211 */ /* 0x000fe200078f38ff */
[----:B------:R-:W-:Y:S01]  /*03f0*/  ULDC UR5, c[0x0][0x154] ;  /* 0x0000550000057ab9 */ /* 0x000fe20000000800 */
[----:B------:R-:W-:Y:S01]  /*0400*/  SHF.R.S32.HI R7, RZ, 0x1f, R2 ;  /* 0x0000001fff077819 */ /* 0x000fe20000011402 */
[----:B------:R-:W0:Y:S01]  /*0410*/  S2UR UR10, SR_CTAID.Y ;  /* 0x00000000000a79c3 */ /* 0x000e220000002600 */
[----:B------:R-:W-:Y:S01]  /*0420*/  LOP3.LUT R3, R3, 0xffffff80, RZ, 0xc0, !PT ;  /* 0xffffff8003037812 */ /* 0x000fe200078ec0ff */
[----:B------:R-:W-:Y:S01]  /*0430*/  ULDC UR8, c[0x0][0x144] ;  /* 0x0000510000087ab9 */ /* 0x000fe20000000800 */
[----:B------:R-:W-:Y:S01]  /*0440*/  LEA.HI R7, R7, R2, RZ, 0x2 ;  /* 0x0000000207077211 */ /* 0x000fe200078f10ff */
[----:B------:R-:W-:Y:S01]  /*0450*/  NOP ;  /* 0x0000000000007918 */ /* 0x000fe20000000000 */
[----:B------:R-:W-:Y:S01]  /*0460*/  NOP ;  /* 0x0000000000007918 */ /* 0x000fe20000000000 */
[----:B------:R-:W-:Y:S01]  /*0470*/  IMAD.IADD R3, R4, 0x1, -R3 ;  /* 0x0000000104037824 */ /* 0x000fe200078e0a03 */
[----:B------:R-:W-:Y:S01]  /*0480*/  LOP3.LUT R7, R7, 0x3ffffffc, RZ, 0xc0, !PT ;  /* 0x3ffffffc07077812 */ /* 0x000fe200078ec0ff */
[----:B------:R-:W-:Y:S01]  /*0490*/  ULDC UR11, c[0x0][0x148] ;  /* 0x00005200000b7ab9 */ /* 0x000fe20000000800 */
[----:B------:R-:W-:-:S02]  /*04a0*/  IMAD.MOV.U32 R17, RZ, RZ, 0x1 ;  /* 0x00000001ff117424 */ /* 0x000fc400078e00ff */
[----:B------:R-:W-:Y:S01]  /*04b0*/  SHF.R.S32.HI R4, RZ, 0x1f, R3 ;  /* 0x0000001fff047819 */ /* 0x000fe20000011403 */
[----:B------:R-:W-:-:S03]  /*04c0*/  IMAD.IADD R2, R2, 0x1, -R7 ;  /* 0x0000000102027824 */ /* 0x000fc600078e0a07 */
[----:B------:R-:W-:Y:S02]  /*04d0*/  LEA.HI R4, R4, R3, RZ, 0x3 ;  /* 0x0000000304047211 */ /* 0x000fe400078f18ff */
[----:B-----5:R-:W-:Y:S02]  /*04e0*/  I2FP.F32.U32 R5, UR13 ;  /* 0x0000000d00057c45 */ /* 0x020fe40008201000 */
[--C-:B------:R-:W-:Y:S02]  /*04f0*/  SHF.R.S32.HI R0, RZ, 0x3, R4.reuse ;  /* 0x00000003ff007819 */ /* 0x100fe40000011404 */
[----:B-1----:R-:W-:Y:S01]  /*0500*/  ISETP.NE.OR P0, PT, R6, RZ, !P0 ;  /* 0x000000ff0600720c */ /* 0x002fe20004705670 */
[----:B------:R-:W-:Y:S01]  /*0510*/  FMUL R8, R5, UR4 ;  /* 0x0000000405087c20 */ /* 0x000fe20008400000 */
[----:B------:R-:W-:-:S04]  /*0520*/  SHF.R.S32.HI R5, RZ, 0x1f, R4 ;  /* 0x0000001fff057819 */ /* 0x000fc80000011404 */
[----:B------:R-:W-:Y:S01]  /*0530*/  LEA.HI R5, R5, R0, RZ, 0x2 ;  /* 0x0000000005057211 */ /* 0x000fe200078f10ff */
[----:B------:R-:W1:Y:S03]  /*0540*/  F2I.U32.TRUNC.NTZ R8, R8 ;  /* 0x0000000800087305 */ /* 0x000e66000020f000 */
[----:B------:R-:W-:-:S03]  /*0550*/  LOP3.LUT R5, R5, 0xfffffffc, RZ, 0xc0, !PT ;  /* 0xfffffffc05057812 */ /* 0x000fc600078ec0ff */
[----:B------:R-:W-:Y:S01]  /*0560*/  VOTEU.ALL UP0, P0 ;  /* 0x00000000003f7886 */ /* 0x000fe20000000000 */
[----:B------:R-:W-:Y:S01]  /*0570*/  VOTEU.ALL UP1, P0 ;  /* 0x00000000003f7886 */ /* 0x000fe20000020000 */
[----:B------:R-:W-:Y:S01]  /*0580*/  IMAD.IADD R5, R0, 0x1, -R5 ;  /* 0x0000000100057824 */ /* 0x000fe200078e0a05 */
[----:B0-----:R-:W-:Y:S02]  /*0590*/  I2FP.F32.U32 R0, UR10 ;  /* 0x0000000a00007c45 */ /* 0x001fe40008201000 */
[----:B------:R-:W0:Y:S01]  /*05a0*/  @!UP0 S2UR UR7, SR_CgaCtaId ;  /* 0x00000000000789c3 */ /* 0x000e220000008800 */
[----:B------:R-:W-:Y:S01]  /*05b0*/  IMAD R2, R2, 0x4, R5 ;  /* 0x0000000402027824 */ /* 0x000fe200078e0205 */
[----:B------:R-:W-:Y:S01]  /*05c0*/  @!UP0 UMOV UR6, 0x400 ;  /* 0x0000040000068882 */ /* 0x000fe20000000000 */
[----:B------:R-:W-:Y:S01]  /*05d0*/  FMUL R4, R0, UR5 ;  /* 0x0000000500047c20 */ /* 0x000fe20008400000 */
[----:B-1----:R-:W-:Y:S02]  /*05e0*/  R2UR UR4, R8 ;  /* 0x00000000080472ca */ /* 0x002fe400000e0000 */
[----:B------:R-:W-:-:S03]  /*05f0*/  LEA.HI R0, R2, R2, RZ, 0x1 ;  /* 0x0000000202007211 */ /* 0x000fc600078f08ff */
[----:B------:R-:W1:Y:S01]  /*0600*/  F2I.U32.TRUNC.NTZ R4, R4 ;  /* 0x0000000400047305 */ /* 0x000e62000020f000 */
[----:B------:R-:W-:-:S05]  /*0610*/  LOP3.LUT R5, R0, 0xfffffffe, RZ, 0xc0, !PT ;  /* 0xfffffffe00057812 */ /* 0x000fca00078ec0ff */
[----:B------:R-:W-:Y:S02]  /*0620*/  IMAD.IADD R5, R2, 0x1, -R5 ;  /* 0x0000000102057824 */ /* 0x000fe400078e0a05 */
[----:B------:R-:W-:-:S04]  /*0630*/  UIADD3 UR4, -UR4, URZ, URZ ;  /* 0x0000003f04047290 */ /* 0x000fc8000fffe13f */
[----:B------:R-:W-:Y:S01]  /*0640*/  UIMAD UR8, UR8, UR4, UR13 ;  /* 0x00000004080872a4 */ /* 0x000fe2000f8e020d */
[----:B-1----:R-:W-:Y:S02]  /*0650*/  R2UR UR12, R4 ;  /* 0x00000000040c72ca */ /* 0x002fe400000e0000 */
[----:B------:R-:W-:Y:S01]  /*0660*/  UMOV UR4, 0x20 ;  /* 0x0000002000047882 */ /* 0x000fe20000000000 */
[----:B------:R-:W1:Y:S02]  /*0670*/  LDC R4, c[0x0][0x140] ;  /* 0x00005000ff047b82 */ /* 0x000e640000000800 */
[----:B------:R-:W-:Y:S01]  /*0680*/  ISETP.NE.AND P3, PT, R5, UR8, PT ;  /* 0x0000000805007c0c */ /* 0x000fe2000bf65270 */
[----:B------:R-:W-:-:S04]  /*0690*/  @!UP0 UIADD3 UR4, -UR4, 0x100000, URZ ;  /* 0x0010000004048890 */ /* 0x000fc8000fffe13f */
[----:B------:R-:W-:Y:S02]  /*06a0*/  @!UP0 USHF.L.U32 UR5, UR4, 0xb, URZ ;  /* 0x0000000b04058899 */ /* 0x000fe4000800063f */
[----:B------:R-:W-:Y:S01]  /*06b0*/  @!UP0 USHF.L.U32 UR4, UR4, 0x1, URZ ;  /* 0x0000000104048899 */ /* 0x000fe2000800063f */
[C---:B------:R-:W-:Y:S01]  /*06c0*/  IMAD.SHL.U32 R5, R2.reuse, 0x4, RZ ;  /* 0x0000000402057824 */ /* 0x040fe200078e00ff */
[----:B0-----:R-:W-:Y:S01]  /*06d0*/  @!UP0 ULEA UR6, UR7, UR6, 0x18 ;  /* 0x0000000607068291 */ /* 0x001fe2000f8ec03f */
[----:B------:R-:W-:Y:S01]  /*06e0*/  VOTEU.ALL UP0, P0 ;  /* 0x00000000003f7886 */ /* 0x000fe20000000000 */
[----:B------:R-:W-:Y:S02]  /*06f0*/  LOP3.LUT P0, RZ, R3, 0x7, RZ, 0xc0, !PT ;  /* 0x0000000703ff7812 */ /* 0x000fe4000780c0ff */
[----:B------:R-:W-:Y:S01]  /*0700*/  LOP3.LUT R152, R2, 0xc, R5, 0x78, !PT ;  /* 0x0000000c02987812 */ /* 0x000fe200078e7805 */
[----:B------:R-:W-:-:S03]  /*0710*/  UIADD3 UR12, -UR12, URZ, URZ ;  /* 0x0000003f0c0c7290 */ /* 0x000fc6000fffe13f */
[C---:B------:R-:W-:Y:S02]  /*0720*/  ISETP.LT.U32.AND P0, PT, R152.reuse, 0x4, !P0 ;  /* 0x000000049800780c */ /* 0x040fe40004701070 */
[----:B------:R-:W-:Y:S01]  /*0730*/  @P3 LEA.HI R0, R152, R152, RZ, 0x1 ;  /* 0x0000009898003211 */ /* 0x000fe200078f08ff */
[----:B------:R-:W0:Y:S02]  /*0740*/  FENCE.VIEW.ASYNC.S ;  /* 0x00000000000073c6 */ /* 0x000e240000000000 */
[----:B0-----:R-:W0:Y:S01]  /*0750*/  @!UP0 SYNCS.EXCH.64 URZ, [UR6+0x40], UR4 ;  /* 0x00004004063f85b2 */ /* 0x001e220008000100 */
[----:B------:R-:W-:Y:S02]  /*0760*/  @P3 SHF.R.S32.HI R0, RZ, 0x1, R0 ;  /* 0x00000001ff003819 */ /* 0x000fe40000011400 */
[----:B-1----:R-:W-:Y:S01]  /*0770*/  ISETP.EQ.U32.AND P2, PT, R4, 0x1, PT ;  /* 0x000000010400780c */ /* 0x002fe20003f42070 */
[----:B------:R1:W0:Y:S01]  /*0780*/  @!UP1 SYNCS.EXCH.64 URZ, [UR6+0x48], UR4 ;  /* 0x00004804063f95b2 */ /* 0x0002220008000100 */
[----:B------:R-:W-:Y:S01]  /*0790*/  NOP ;  /* 0x0000000000007918 */ /* 0x000fe20000000000 */
[----:B-1----:R-:W-:-:S06]  /*07a0*/  UIMAD UR4, UR11, UR12, UR10 ;  /* 0x0000000c0b0472a4 */ /* 0x002fcc000f8e020a */
[----:B------:R-:W-:Y:S02]  /*07b0*/  @P3 ISETP.NE.AND P4, PT, R0, UR4, PT ;  /* 0x0000000400003c0c */ /* 0x000fe4000bf85270 */
[----:B------:R-:W-:Y:S02]  /*07c0*/  SEL R0, RZ, 0x1, !P0 ;  /* 0x00000001ff007807 */ /* 0x000fe40004000000 */
[----:B------:R-:W-:-:S04]  /*07d0*/  @P3 SEL R17, RZ, 0x1, P4 ;  /* 0x00000001ff113807 */ /* 0x000fc80002000000 */
[----:B------:R-:W-:Y:S01]  /*07e0*/  LOP3.LUT R17, R17, R0, RZ, 0xc0, !PT ;  /* 0x0000000011117212 */ /* 0x000fe200078ec0ff */
[----:B------:R-:W-:Y:S06]  /*07f0*/  @!P2 BRA `(.L_x_3) ;  /* 0x000000000008a947 */ /* 0x000fec0003800000 */
[----:B0-234-:R-:W-:Y:S01]  /*0800*/  UCGABAR_ARV ;  /* 0x00000000000079c7 */ /* 0x01dfe20008000000 */
[----:B------:R-:W-:Y:S05]  /*0810*/  BRA `(.L_x_4) ;  /* 0x0000000000047947 */ /* 0x000fea0003800000 */
.L_x_3:
[----:B0-234-:R-:W-:Y:S01]  /*0820*/  NOP ;  /* 0x0000000000007918 */ /* 0x01dfe20000000000 */
.L_x_4:
[----:B------:R-:W-:Y:S01]  /*0830*/  ULDC UR4, c[0x0][0x65c] ;  /* 0x0001970000047ab9 */ /* 0x000fe20000000800 */
[----:B------:R-:W-:Y:S01]  /*0840*/  UMOV UR5, URZ ;  /* 0x0000003f00057c82 */ /* 0x000fe20008000000 */
[----:B------:R-:W-:-:S03]  /*0850*/  UISETP.NE.AND UP0, UPT, UR4, 0x1, UPT ;  /* 0x000000010400788c */ /* 0x000fc6000bf05270 */
[----:B------:R-:W-:Y:S01]  /*0860*/  UMOV UR4, UR13 ;  /* 0x0000000d00047c82 */ /* 0x000fe20008000000 */
[----:B------:R-:W-:Y:S02]  /*0870*/  UP2UR UR45, UPR, URZ, 0x1 ;  /* 0x000000013f2d7883 */ /* 0x000fe40008000000 */
[----:B------:R-:W-:Y:S02]  /*0880*/  PLOP3.LUT P0, PT, PT, PT, UP0, 0x80, 0x0 ;  /* 0x000000000000781c */ /* 0x000fe40003f0f008 */
[----:B------:R-:W-:Y:S02]  /*0890*/  PLOP3.LUT P3, PT, PT, PT, UP0, 0x80, 0x0 ;  /* 0x000000000000781c */ /* 0x000fe40003f6f008 */
[----:B------:R-:W-:Y:S01]  /*08a0*/  PLOP3.LUT P5, PT, PT, PT, UP0, 0x80, 0x0 ;  /* 0x000000000000781c */ /* 0x000fe20003faf008 */
[----:B------:R-:W-:Y:S01]  /*08b0*/  @UP0 ULDC UR14, c[0x0][0x10] ;  /* 0x00000400000e0ab9 */ /* 0x000fe20000000800 */
[----:B------:R-:W-:Y:S01]  /*08c0*/  @UP0 UMOV UR6, UR10 ;  /* 0x0000000a00060c82 */ /* 0x000fe20008000000 */
[----:B------:R-:W-:Y:S01]  /*08d0*/  @UP0 UMOV UR7, URZ ;  /* 0x0000003f00070c82 */ /* 0x000fe20008000000 */
[----:B------:R-:W-:Y:S01]  /*08e0*/  PLOP3.LUT P4, PT, PT, PT, UP0, 0x80, 0x0 ;  /* 0x000000000000781c */ /* 0x000fe20003f8f008 */
[----:B------:R-:W-:-:S03]  /*08f0*/  @UP0 UIMAD.WIDE.U32 UR14, UR13, UR14, UR6 ;  /* 0x0000000e0d0e02a5 */ /* 0x000fc6000f8e0006 */
[----:B------:R-:W-:Y:S01]  /*0900*/  @!UP0 ULDC UR7, c[0x0][0xc] ;  /* 0x0000030000078ab9 */ /* 0x000fe20000000800 */
[----:B------:R-:W-:Y:S01]  /*0910*/  @UP0 UMOV UR6, URZ ;  /* 0x0000003f00060c82 */ /* 0x000fe20008000000 */
[----:B------:R-:W-:Y:S01]  /*0920*/  @!UP0 UIMAD.WIDE.U32 UR4, UR10, UR7, UR4 ;  /* 0x000000070a0482a5 */ /* 0x000fe2000f8e0004 */
[----:B------:R-:W-:Y:S01]  /*0930*/  IMAD.U32 R2, RZ, RZ, UR14 ;  /* 0x0000000eff027e24 */ /* 0x000fe2000f8e00ff */
[----:B------:R-:W-:Y:S02]  /*0940*/  @UP0 UIADD3 UR6, UR15, UR6, URZ ;  /* 0x000000060f060290 */ /* 0x000fe4000fffe03f */
[----:B------:R-:W-:Y:S02]  /*0950*/  IMAD.U32 R3, RZ, RZ, UR15 ;  /* 0x0000000fff037e24 */ /* 0x000fe4000f8e00ff */
[----:B------:R-:W-:Y:S01]  /*0960*/  @P0 IMAD.MOV.U32 R7, RZ, RZ, R2 ;  /* 0x000000ffff070224 */ /* 0x000fe200078e0002 */
[----:B------:R-:W-:Y:S01]  /*0970*/  MOV R3, UR5 ;  /* 0x0000000500037c02 */ /* 0x000fe20008000f00 */
[----:B------:R-:W-:-:S02]  /*0980*/  IMAD.U32 R5, RZ, RZ, UR5 ;  /* 0x00000005ff057e24 */ /* 0x000fc4000f8e00ff */
[----:B------:R-:W-:Y:S02]  /*0990*/  IMAD.U32 R2, RZ, RZ, UR4 ;  /* 0x00000004ff027e24 */ /* 0x000fe4000f8e00ff */
[----:B------:R-:W-:Y:S02]  /*09a0*/  @P3 IMAD.U32 R6, RZ, RZ, UR6 ;  /* 0x00000006ff063e24 */ /* 0x000fe4000f8e00ff */
[----:B------:R-:W-:Y:S02]  /*09b0*/  @!P5 IMAD.MOV.U32 R6, RZ, RZ, R5 ;  /* 0x000000ffff06d224 */ /* 0x000fe400078e0005 */
[----:B------:R-:W-:Y:S02]  /*09c0*/  @!P4 IMAD.MOV.U32 R7, RZ, RZ, R2 ;  /* 0x000000ffff07c224 */ /* 0x000fe400078e0002 */
[----:B------:R-:W-:Y:S01]  /*09d0*/  IMAD.U32 R4, RZ, RZ, UR4 ;  /* 0x00000004ff047e24 */ /* 0x000fe2000f8e00ff */
[----:B------:R0:W-:Y:S04]  /*09e0*/  STL [R1+0x200], R6 ;  /* 0x0002000601007387 */ /* 0x0001e80000100800 */
[----:B------:R0:W-:Y:S01]  /*09f0*/  STL [R1+0x204], R7 ;  /* 0x0002040701007387 */ /* 0x0001e20000100800 */
[----:B------:R-:W-:Y:S05]  /*0a00*/  @!P2 BRA `(.L_x_5) ;  /* 0x00000000000ca947 */ /* 0x000fea0003800000 */
[----:B------:R-:W-:Y:S01]  /*0a10*/  UCGABAR_WAIT ;  /* 0x0000000000007dc7 */ /* 0x000fe20008000000 */
[----:B------:R-:W-:Y:S01]  /*0a20*/  CCTL.IVALL ;  /* 0x00000000ff00798f */ /* 0x000fe20002000000 */
[----:B------:R-:W-:Y:S05]  /*0a30*/  BRA `(.L_x_6) ;  /* 0x0000000000047947 */ /* 0x000fea0003800000 */
.L_x_5:
[----:B------:R-:W-:Y:S06]  /*0a40*/  BAR.SYNC.DEFER_BLOCKING 0x0 ;  /* 0x0000000000007b1d */ /* 0x000fec0000010000 */
.L_x_6:
[----:B------:R-:W-:Y:S05]  /*0a50*/  @!P1 BRA `(.L_x_7) ;  /* 0x0000018c00e09947 */ /* 0x000fea0003800000 */
[----:B------:R-:W-:-:S06]  /*0a60*/  UISETP.GT.U32.AND UP0, UPT, UR16, 0x1, UPT ;  /* 0x000000011000788c */ /* 0x000fcc000bf04070 */
[----:B------:R-:W-:-:S13]  /*0a70*/  PLOP3.LUT P0, PT, PT, PT, UP0, 0x80, 0x0 ;  /* 0x000000000000781c */ /* 0x000fda0003f0f008 */
[----:B------:R-:W-:Y:S05]  /*0a80*/  @P0 EXIT ;  /* 0x000000000000094d */ /* 0x000fea0003800000 */
[----:B------:R-:W-:Y:S01]  /*0a90*/  ULDC.64 UR4, c[0x0][0x650] ;  /* 0x0001940000047ab9 */ /* 0x000fe20000000a00 */
[----:B------:R-:W-:Y:S01]  /*0aa0*/  UMOV UR41, 0xffffffff ;  /* 0xffffffff00297882 */ /* 0x000fe20000000000 */
[----:B------:R-:W-:Y:S01]  /*0ab0*/  ISETP.GE.U32.AND P0, PT, R7, UR4, PT ;  /* 0x0000000407007c0c */ /* 0x000fe2000bf06070 */
[----:B------:R-:W-:Y:S01]  /*0ac0*/  UMOV UR42, 0xffffffff ;  /* 0xffffffff002a7882 */ /* 0x000fe20000000000 */
[----:B------:R-:W-:Y:S01]  /*0ad0*/  UMOV UR43, 0xffffffff ;  /* 0xffffffff002b7882 */ /* 0x000fe20000000000 */
[----:B------:R-:W-:Y:S02]  /*0ae0*/  PRMT R0, RZ, 0x7610, R0 ;  /* 0x00007610ff007816 */ /* 0x000fe40000000000 */
[----:B------:R-:W-:-:S13]  /*0af0*/  ISETP.GE.U32.AND.EX P0, PT, R6, UR5, PT, P0 ;  /* 0x0000000506007c0c */ /* 0x000fda000bf06100 */
[----:B------:R-:W-:Y:S05]  /*0b00*/  @P0 BRA `(.L_x_8) ;  /* 0x0000000400480947 */ /* 0x000fea0003800000 */
[----:B------:R-:W-:Y:S01]  /*0b10*/  ULDC.64 UR16, c[0x0][0x628] ;  /* 0x00018a0000107ab9 */ /* 0x000fe20000000a00 */
[C---:B------:R-:W-:Y:S01]  /*0b20*/  R2UR UR19, R7.reuse ;  /* 0x00000000071372ca */ /* 0x040fe200000e0000 */
[----:B------:R-:W-:Y:S01]  /*0b30*/  ULDC UR18, c[0x0][0x630] ;  /* 0x00018c0000127ab9 */ /* 0x000fe20000000800 */
[----:B------:R-:W-:Y:S02]  /*0b40*/  ISETP.NE.U32.AND P0, PT, RZ, UR16, PT ;  /* 0x00000010ff007c0c */ /* 0x000fe4000bf05070 */
[----:B------:R-:W-:Y:S02]  /*0b50*/  R2UR UR4, R7 ;  /* 0x00000000070472ca */ /* 0x000fe400000e0000 */
[----:B------:R-:W-:Y:S02]  /*0b60*/  ISETP.NE.AND.EX P0, PT, RZ, UR17, PT, P0 ;  /* 0x00000011ff007c0c */ /* 0x000fe4000bf05300 */
[----:B------:R-:W-:-:S11]  /*0b70*/  R2UR UR5, R6 ;  /* 0x00000000060572ca */ /* 0x000fd600000e0000 */
[----:B------:R-:W-:Y:S05]  /*0b80*/  @!P0 BRA `(.L_x_9) ;  /* 0x0000000000308947 */ /* 0x000fea0003800000 */
[----:B------:R-:W-:Y:S01]  /*0b90*/  R2UR UR4, R7 ;  /* 0x00000000070472ca */ /* 0x000fe200000e0000 */
[----:B------:R-:W-:Y:S01]  /*0ba0*/  ULDC UR9, c[0x0][0x634] ;  /* 0x00018d0000097ab9 */ /* 0x000fe20000000800 */
[----:B------:R-:W-:-:S11]  /*0bb0*/  R2UR UR13, R6 ;  /* 0x00000000060d72ca */ /* 0x000fd600000e0000 */
[----:B------:R-:W-:-:S04]  /*0bc0*/  UIADD3 UR9, UP0, UR4, UR9, URZ ;  /* 0x0000000904097290 */ /* 0x000fc8000ff1e03f */
[----:B------:R-:W-:-:S04]  /*0bd0*/  UIADD3.X UR13, URZ, UR13, URZ, UP0, !UPT ;  /* 0x0000000d3f0d7290 */ /* 0x000fc800087fe43f */
[----:B------:R-:W-:-:S04]  /*0be0*/  UIMAD.WIDE.U32 UR4, UR13, UR16, URZ ;  /* 0x000000100d0472a5 */ /* 0x000fc8000f8e003f */
[----:B------:R-:W-:Y:S02]  /*0bf0*/  UIMAD.WIDE.U32 UR6, UP0, UR9, UR17, UR4 ;  /* 0x00000011090672a5 */ /* 0x000fe4000f800004 */
[----:B------:R-:W-:Y:S02]  /*0c00*/  UIMAD.WIDE.U32 UR4, UR9, UR16, URZ ;  /* 0x00000010090472a5 */ /* 0x000fe4000f8e003f */
[----:B------:R-:W-:Y:S02]  /*0c10*/  UIADD3.X UR15, URZ, URZ, URZ, UP0, !UPT ;  /* 0x0000003f3f0f7290 */ /* 0x000fe400087fe43f */
[----:B------:R-:W-:Y:S01]  /*0c20*/  UIADD3 URZ, UP0, UR5, UR6, URZ ;  /* 0x00000006053f7290 */ /* 0x000fe2000ff1e03f */
[----:B------:R-:W-:-:S03]  /*0c30*/  UMOV UR14, UR7 ;  /* 0x00000007000e7c82 */ /* 0x000fc60008000000 */
[----:B------:R-:W-:-:S12]  /*0c40*/  UIMAD.WIDE.U32.X UR4, UR13, UR17, UR14, UP0 ;  /* 0x000000110d0472a5 */ /* 0x000fd800080e040e */
.L_x_9:
[----:B------:R-:W-:Y:S01]  /*0c50*/  USHF.R.U64 UR43, UR4, UR18, UR5 ;  /* 0x00000012042b7299 */ /* 0x000fe20008001205 */
[----:B------:R-:W-:Y:S01]  /*0c60*/  R2UR UR7, R6 ;  /* 0x00000000060772ca */ /* 0x000fe200000e0000 */
[----:B------:R-:W-:Y:S02]  /*0c70*/  USHF.R.U32.HI UR4, URZ, UR18, UR5 ;  /* 0x000000123f047299 */ /* 0x000fe40008011605 */
[----:B------:R-:W-:Y:S01]  /*0c80*/  UIADD3 UR5, UP0, URZ, -UR43, URZ ;  /* 0x8000002b3f057290 */ /* 0x000fe2000ff1e03f */
[----:B------:R-:W-:Y:S01]  /*0c90*/  ULDC.64 UR14, c[0x0][0x620] ;  /* 0x00018800000e7ab9 */ /* 0x000fe20000000a00 */
[----:B------:R-:W-:Y:S02]  /*0ca0*/  UMOV UR6, UR19 ;  /* 0x0000001300067c82 */ /* 0x000fe40008000000 */
[----:B------:R-:W-:Y:S01]  /*0cb0*/  UIADD3.X UR4, URZ, ~UR4, URZ, UP0, !UPT ;  /* 0x800000043f047290 */ /* 0x000fe200087fe43f */
[----:B------:R-:W-:Y:S01]  /*0cc0*/  ULDC UR9, c[0x0][0x618] ;  /* 0x0001860000097ab9 */ /* 0x000fe20000000800 */
[----:B------:R-:W-:-:S02]  /*0cd0*/  UIMAD UR12, UR11, UR12, UR10 ;  /* 0x0000000c0b0c72a4 */ /* 0x000fc4000f8e020a */
[----:B------:R-:W-:Y:S02]  /*0ce0*/  UIMAD UR4, UR4, UR14, URZ ;  /* 0x0000000e040472a4 */ /* 0x000fe4000f8e023f */
[----:B------:R-:W-:Y:S02]  /*0cf0*/  UIMAD.WIDE.U32 UR6, UR5, UR14, UR6 ;  /* 0x0000000e050672a5 */ /* 0x000fe4000f8e0006 */
[----:B------:R-:W-:Y:S01]  /*0d00*/  UIMAD UR4, UR5, UR15, UR4 ;  /* 0x0000000f050472a4 */ /* 0x000fe2000f8e0204 */
[----:B------:R-:W-:Y:S01]  /*0d10*/  ULDC UR10, c[0x0][0x608] ;  /* 0x00018200000a7ab9 */ /* 0x000fe20000000800 */
[----:B------:R-:W-:Y:S02]  /*0d20*/  ULDC UR18, c[0x0][0x658] ;  /* 0x0001960000127ab9 */ /* 0x000fe40000000800 */
[----:B------:R-:W-:Y:S01]  /*0d30*/  UIADD3 UR7, UR7, UR4, URZ ;  /* 0x0000000407077290 */ /* 0x000fe2000fffe03f */
[----:B------:R-:W-:Y:S02]  /*0d40*/  UMOV UR11, 0xffffffff ;  /* 0xffffffff000b7882 */ /* 0x000fe40000000000 */
[----:B------:R-:W-:Y:S01]  /*0d50*/  ULDC.64 UR4, c[0x0][0x640] ;  /* 0x0001900000047ab9 */ /* 0x000fe20000000a00 */
[----:B------:R-:W-:Y:S01]  /*0d60*/  USHF.R.U64 UR16, UR6, UR9, UR7 ;  /* 0x0000000906107299 */ /* 0x000fe20008001207 */
[----:B------:R-:W-:Y:S01]  /*0d70*/  ISETP.NE.U32.AND P0, PT, RZ, UR4, PT ;  /* 0x00000004ff007c0c */ /* 0x000fe2000bf05070 */
[----:B------:R-:W-:-:S02]  /*0d80*/  USHF.R.U32.HI UR7, URZ, UR9, UR7 ;  /* 0x000000093f077299 */ /* 0x000fc40008011607 */
[----:B------:R-:W-:Y:S01]  /*0d90*/  USHF.L.U32 UR6, UR11, UR18, URZ ;  /* 0x000000120b067299 */ /* 0x000fe2000800063f */
[----:B------:R-:W-:Y:S01]  /*0da0*/  ISETP.NE.AND.EX P0, PT, RZ, UR5, PT, P0 ;  /* 0x00000005ff007c0c */ /* 0x000fe2000bf05300 */
[----:B------:R-:W-:Y:S02]  /*0db0*/  USHF.R.U64 UR22, UR16, UR10, UR7 ;  /* 0x0000000a10167299 */ /* 0x000fe40008001207 */
[----:B------:R-:W-:Y:S02]  /*0dc0*/  USHF.R.U32.HI UR7, URZ, UR10, UR7 ;  /* 0x0000000a3f077299 */ /* 0x000fe40008011607 */
[----:B------:R-:W-:Y:S02]  /*0dd0*/  UISETP.NE.AND UP1, UPT, UR45, URZ, UPT ;  /* 0x0000003f2d00728c */ /* 0x000fe4000bf25270 */
[----:B------:R-:W-:Y:S01]  /*0de0*/  USHF.R.U64 UR23, UR22, UR18, UR7 ;  /* 0x0000001216177299 */ /* 0x000fe20008001207 */
[----:B------:R-:W-:Y:S01]  /*0df0*/  ULDC UR17, c[0x0][0x600] ;  /* 0x0001800000117ab9 */ /* 0x000fe20000000800 */
[----:B------:R-:W-:-:S02]  /*0e00*/  ULOP3.LUT UR13, URZ, UR6, URZ, 0x33, !UPT ;  /* 0x000000063f0d7292 */ /* 0x000fc4000f8e333f */
[----:B------:R-:W-:Y:S02]  /*0e10*/  UIADD3 UR15, UR17, -0x1, URZ ;  /* 0xffffffff110f7890 */ /* 0x000fe4000fffe03f */
[----:B------:R-:W-:Y:S02]  /*0e20*/  USEL UR12, UR8, UR12, !UP1 ;  /* 0x0000000c080c7287 */ /* 0x000fe4000c800000 */
[----:B------:R-:W-:Y:S01]  /*0e30*/  USHF.R.U32.HI UR7, URZ, UR18, UR7 ;  /* 0x000000123f077299 */ /* 0x000fe20008011607 */
[----:B------:R-:W-:Y:S01]  /*0e40*/  ULDC UR19, c[0x0][0x648] ;  /* 0x0001920000137ab9 */ /* 0x000fe20000000800 */
[----:B------:R-:W-:Y:S01]  /*0e50*/  ULDC UR20, c[0x0][0x638] ;  /* 0x00018e0000147ab9 */ /* 0x000fe20000000800 */
[----:B------:R-:W-:Y:S01]  /*0e60*/  UMOV UR21, 0x1 ;  /* 0x0000000100157882 */ /* 0x000fe20000000000 */
[----:B------:R-:W-:Y:S01]  /*0e70*/  UMOV UR6, UR23 ;  /* 0x0000001700067c82 */ /* 0x000fe20008000000 */
[----:B------:R-:W-:Y:S07]  /*0e80*/  @!P0 BRA `(.L_x_10) ;  /* 0x0000000000308947 */ /* 0x000fee0003800000 */
[----:B------:R-:W-:Y:S02]  /*0e90*/  ULDC UR10, c[0x0][0x64c] ;  /* 0x00019300000a7ab9 */ /* 0x000fe40000000800 */
        /* <DEDUP_REMOVED lines=8> */
[----:B------:R-:W-:-:S07]  /*0f20*/  UIMAD.WIDE.U32.X UR4, UR14, UR5, UR10, UP0 ;  /* 0x000000050e0472a5 */ /* 0x000fce00080e040a */
[----:B------:R-:W-:Y:S01]  /*0f30*/  UMOV UR6, UR4 ;  /* 0x0000000400067c82 */ /* 0x000fe20008000000 */
[----:B------:R-:W-:-:S05]  /*0f40*/  UMOV UR7, UR5 ;  /* 0x0000000500077c82 */ /* 0x000fca0008000000 */
.L_x_10:
[----:B------:R-:W-:Y:S01]  /*0f50*/  USHF.R.U64 UR5, UR6, UR19, UR7 ;  /* 0x0000001306057299 */ /* 0x000fe20008001207 */
[----:B------:R-:W-:Y:S01]  /*0f60*/  IMAD.MOV.U32 R0, RZ, RZ, 0x1 ;  /* 0x00000001ff007424 */ /* 0x000fe200078e00ff */
[----:B------:R-:W-:Y:S02]  /*0f70*/  USHF.L.U32 UR4, UR21, UR18, URZ ;  /* 0x0000001215047299 */ /* 0x000fe4000800063f */
[----:B------:R-:W-:Y:S02]  /*0f80*/  ULOP3.LUT UR13, UR22, UR13, URZ, 0xc0, !UPT ;  /* 0x0000000d160d7292 */ /* 0x000fe4000f8ec03f */
[----:B------:R-:W-:Y:S02]  /*0f90*/  UIADD3 UR6, -UR5, URZ, URZ ;  /* 0x0000003f05067290 */ /* 0x000fe4000fffe13f */
[----:B------:R-:W-:Y:S02]  /*0fa0*/  UIMAD UR13, UR4, UR5, UR13 ;  /* 0x00000005040d72a4 */ /* 0x000fe4000f8e020d */
[----:B------:R-:W-:-:S02]  /*0fb0*/  ULOP3.LUT UR15, UR16, UR15, URZ, 0xc0, !UPT ;  /* 0x0000000f100f7292 */ /* 0x000fc4000f8ec03f */
[----:B------:R-:W-:Y:S01]  /*0fc0*/  UIMAD UR4, UR6, UR20, UR23 ;  /* 0x00000014060472a4 */ /* 0x000fe2000f8e0217 */
[----:B------:R-:W-:Y:S01]  /*0fd0*/  ULDC UR5, c[0x0][0x610] ;  /* 0x0001840000057ab9 */ /* 0x000fe20000000800 */
[----:B------:R-:W-:Y:S02]  /*0fe0*/  UISETP.NE.AND UP0, UPT, UR45, URZ, UPT ;  /* 0x0000003f2d00728c */ /* 0x000fe4000bf05270 */
[----:B------:R-:W-:Y:S02]  /*0ff0*/  UIMAD UR12, UR13, UR5, UR12 ;  /* 0x000000050d0c72a4 */ /* 0x000fe4000f8e020c */
[----:B------:R-:W-:-:S04]  /*1000*/  UIMAD UR4, UR4, UR17, UR15 ;  /* 0x00000011040472a4 */ /* 0x000fc8000f8e020f */
[----:B------:R-:W-:Y:S02]  /*1010*/  USEL UR42, UR4, UR12, !UP0 ;  /* 0x0000000c042a7287 */ /* 0x000fe4000c000000 */
[----:B------:R-:W-:-:S12]  /*1020*/  USEL UR41, UR12, UR4, !UP0 ;  /* 0x000000040c297287 */ /* 0x000fd8000c000000 */
.L_x_8:
[----:B------:R-:W-:-:S08]  /*1030*/  NOP ;  /* 0x0000000000007918 */ /* 0x000fd00000000000 */
[----:B------:R-:W1:Y:S02]  /*1040*/  USETMAXREG.TRY_ALLOC.CTAPOOL UP0, 0xf0 ;  /* 0x000000f0000079c8 */ /* 0x000e640008000600 */
[----:B-1----:R-:W-:-:S13]  /*1050*/  PLOP3.LUT P0, PT, PT, PT, UP0, 0x80, 0x0 ;  /* 0x000000000000781c */ /* 0x002fda0003f0f008 */
[----:B------:R-:W-:Y:S05]  /*1060*/  @!P0 BRA `(.L_x_8) ;  /* 0xfffffffc00f08947 */ /* 0x000fea000383ffff */
[----:B------:R-:W-:Y:S01]  /*1070*/  ULDC.64 UR4, c[0x0][0x598] ;  /* 0x0001660000047ab9 */ /* 0x000fe20000000a00 */
[----:B------:R-:W-:Y:S01]  /*1080*/  ULDC.64 UR36, c[0x0][0x208] ;  /* 0x0000820000247ab9 */ /* 0x000fe20000000a00 */
[----:B------:R-:W-:-:S04]  /*1090*/  ISETP.NE.U32.AND P0, PT, RZ, UR4, PT ;  /* 0x00000004ff007c0c */ /* 0x000fc8000bf05070 */
[----:B------:R-:W-:-:S13]  /*10a0*/  ISETP.NE.AND.EX P0, PT, RZ, UR5, PT, P0 ;  /* 0x00000005ff007c0c */ /* 0x000fda000bf05300 */
[----:B------:R-:W-:Y:S05]  /*10b0*/  @!P0 BRA `(.L_x_11) ;  /* 0x00000000001c8947 */ /* 0x000fea0003800000 */
[----:B------:R-:W1:Y:S02]  /*10c0*/  LDC.64 R2, c[0x0][0x598] ;  /* 0x00016600ff027b82 */ /* 0x000e640000000a00 */
[----:B-1----:R-:W2:Y:S02]  /*10d0*/  LDG.E.64 R2, desc[UR36][R2.64] ;  /* 0x0000002402027981 */ /* 0x002ea4000c1e1b00 */
[----:B--2---:R-:W-:-:S04]  /*10e0*/  ISETP.NE.U32.AND P0, PT, R2, RZ, PT ;  /* 0x000000ff0200720c */ /* 0x004fc80003f05070 */
[----:B------:R-:W-:-:S13]  /*10f0*/  ISETP.NE.AND.EX P0, PT, R3, RZ, PT, P0 ;  /* 0x000000ff0300720c */ /* 0x000fda0003f05300 */
[----:B------:R-:W-:Y:S05]  /*1100*/  @!P0 BRA `(.L_x_11) ;  /* 0x0000000000088947 */ /* 0x000fea0003800000 */
[----:B------:R1:W5:Y:S01]  /*1110*/  LD.E R2, desc[UR36][R2.64] ;  /* 0x0000002402027980 */ /* 0x000362000c101900 */
[----:B------:R-:W-:Y:S05]  /*1120*/  BRA `(.L_x_12) ;  /* 0x0000000000247947 */ /* 0x000fea0003800000 */
.L_x_11:
[----:B------:R-:W-:Y:S02]  /*1130*/  ULDC.64 UR4, c[0x0][0x588] ;  /* 0x0001620000047ab9 */ /* 0x000fe40000000a00 */
[----:B------:R-:W-:-:S04]  /*1140*/  ISETP.NE.U32.AND P0, PT, RZ, UR4, PT ;  /* 0x00000004ff007c0c */ /* 0x000fc8000bf05070 */
[----:B------:R-:W-:-:S13]  /*1150*/  ISETP.NE.AND.EX P0, PT, RZ, UR5, PT, P0 ;  /* 0x00000005ff007c0c */ /* 0x000fda000bf05300 */
[----:B------:R-:W-:Y:S05]  /*1160*/  @!P0 BRA `(.L_x_13) ;  /* 0x00000000000c8947 */ /* 0x000fea0003800000 */
[----:B------:R-:W1:Y:S02]  /*1170*/  LDC.64 R2, c[0x0][0x588] ;  /* 0x00016200ff027b82 */ /* 0x000e640000000a00 */
[----:B-1----:R2:W5:Y:S01]  /*1180*/  LDG.E R2, desc[UR36][R2.64] ;  /* 0x0000002402027981 */ /* 0x002562000c1e1900 */
[----:B------:R-:W-:Y:S05]  /*1190*/  BRA `(.L_x_12) ;  /* 0x0000000000087947 */ /* 0x000fea0003800000 */
.L_x_13:
[----:B------:R-:W-:Y:S02]  /*11a0*/  ULDC UR4, c[0x0][0x580] ;  /* 0x0001600000047ab9 */ /* 0x000fe40000000800 */
[----:B------:R-:W-:-:S07]  /*11b0*/  IMAD.U32 R2, RZ, RZ, UR4 ;  /* 0x00000004ff027e24 */ /* 0x000fce000f8e00ff */
.L_x_12:
[----:B------:R-:W-:Y:S02]  /*11c0*/  ULDC.64 UR4, c[0x0][0x5a0] ;  /* 0x0001680000047ab9 */ /* 0x000fe40000000a00 */
[----:B------:R-:W-:-:S04]  /*11d0*/  ISETP.NE.U32.AND P0, PT, RZ, UR4, PT ;  /* 0x00000004ff007c0c */ /* 0x000fc8000bf05070 */
[----:B------:R-:W-:-:S13]  /*11e0*/  ISETP.NE.AND.EX P0, PT, RZ, UR5, PT, P0 ;  /* 0x00000005ff007c0c */ /* 0x000fda000bf05300 */
[----:B------:R-:W-:Y:S05]  /*11f0*/  @!P0 BRA `(.L_x_14) ;  /* 0x00000000001c8947 */ /* 0x000fea0003800000 */
[----:B------:R-:W3:Y:S02]  /*1200*/  LDC.64 R4, c[0x0][0x5a0] ;  /* 0x00016800ff047b82 */ /* 0x000ee40000000a00 */
[----:B---3--:R-:W3:Y:S02]  /*1210*/  LDG.E.64 R4, desc[UR36][R4.64] ;  /* 0x0000002404047981 */ /* 0x008ee4000c1e1b00 */
[----:B---3--:R-:W-:-:S04]  /*1220*/  ISETP.NE.U32.AND P0, PT, R4, RZ, PT ;  /* 0x000000ff0400720c */ /* 0x008fc80003f05070 */
[----:B------:R-:W-:-:S13]  /*1230*/  ISETP.NE.AND.EX P0, PT, R5, RZ, PT, P0 ;  /* 0x000000ff0500720c */ /* 0x000fda0003f05300 */
[----:B------:R-:W-:Y:S05]  /*1240*/  @!P0 BRA `(.L_x_14) ;  /* 0x0000000000088947 */ /* 0x000fea0003800000 */
[----:B------:R3:W5:Y:S01]  /*1250*/  LD.E R16, desc[UR36][R4.64] ;  /* 0x0000002404107980 */ /* 0x000762000c101900 */
[----:B------:R-:W-:Y:S05]  /*1260*/  BRA `(.L_x_15) ;  /* 0x0000000000247947 */ /* 0x000fea0003800000 */
.L_x_14:
[----:B------:R-:W-:Y:S02]  /*1270*/  ULDC.64 UR4, c[0x0][0x590] ;  /* 0x0001640000047ab9 */ /* 0x000fe40000000a00 */
[----:B------:R-:W-:-:S04]  /*1280*/  ISETP.NE.U32.AND P0, PT, RZ, UR4, PT ;  /* 0x00000004ff007c0c */ /* 0x000fc8000bf05070 */
[----:B------:R-:W-:-:S13]  /*1290*/  ISETP.NE.AND.EX P0, PT, RZ, UR5, PT, P0 ;  /* 0x00000005ff007c0c */ /* 0x000fda000bf05300 */
[----:B------:R-:W-:Y:S05]  /*12a0*/  @!P0 BRA `(.L_x_16) ;  /* 0x00000000000c8947 */ /* 0x000fea0003800000 */
[----:B------:R-:W3:Y:S02]  /*12b0*/  LDC.64 R4, c[0x0][0x590] ;  /* 0x00016400ff047b82 */ /* 0x000ee40000000a00 */
[----:B---3--:R4:W5:Y:S01]  /*12c0*/  LDG.E R16, desc[UR36][R4.64] ;  /* 0x0000002404107981 */ /* 0x008962000c1e1900 */
[----:B------:R-:W-:Y:S05]  /*12d0*/  BRA `(.L_x_15) ;  /* 0x0000000000087947 */ /* 0x000fea0003800000 */
.L_x_16:
[----:B------:R-:W-:Y:S02]  /*12e0*/  ULDC UR4, c[0x0][0x584] ;  /* 0x0001610000047ab9 */ /* 0x000fe40000000800 */
[----:B------:R-:W-:-:S07]  /*12f0*/  IMAD.U32 R16, RZ, RZ, UR4 ;  /* 0x00000004ff107e24 */ /* 0x000fce000f8e00ff */
.L_x_15:
[----:B------:R-:W-:-:S13]  /*1300*/  LOP3.LUT P0, RZ, R0, 0xff, RZ, 0xc0, !PT ;  /* 0x000000ff00ff7812 */ /* 0x000fda000780c0ff */
[----:B------:R-:W-:Y:S05]  /*1310*/  @!P0 EXIT ;  /* 0x000000000000894d */ /* 0x000fea0003800000 */
[----:B------:R-:W-:Y:S01]  /*1320*/  ULDC UR4, c[0x0][0x28c] ;  /* 0x0000a30000047ab9 */ /* 0x000fe20000000800 */
[----:B------:R-:W-:Y:S01]  /*1330*/  UMOV UR38, URZ ;  /* 0x0000003f00267c82 */ /* 0x000fe20008000000 */
[----:B------:R-:W-:Y:S01]  /*1340*/  UIADD3 UR4, UR4, 0x1f, URZ ;  /* 0x0000001f04047890 */ /* 0x000fe2000fffe03f */
[----:B------:R-:W-:-:S03]  /*1350*/  UMOV UR39, URZ ;  /* 0x0000003f00277c82 */ /* 0x000fc60008000000 */
[----:B------:R-:W-:-:S04]  /*1360*/  USHF.R.S32.HI UR5, URZ, 0x1f, UR4 ;  /* 0x0000001f3f057899 */ /* 0x000fc80008011404 */
[----:B------:R-:W-:-:S04]  /*1370*/  ULEA.HI UR5, UR5, UR4, URZ, 0x5 ;  /* 0x0000000405057291 */ /* 0x000fc8000f8f283f */
[----:B------:R-:W-:-:S12]  /*1380*/  USHF.R.S32.HI UR44, URZ, 0x5, UR5 ;  /* 0x000000053f2c7899 */ /* 0x000fd80008011405 */
.L_x_546:
[----:B------:R-:W0:Y:S01]  /*1390*/  S2R R0, SR_TID.X ;  /* 0x0000000000007919 */ /* 0x000e220000002100 */
[----:B-1----:R-:W1:Y:S01]  /*13a0*/  S2UR UR7, SR_CgaCtaId ;  /* 0x00000000000779c3 */ /* 0x002e620000008800 */
[----:B------:R-:W-:Y:S02]  /*13b0*/  UMOV UR6, 0x400 ;  /* 0x0000040000067882 */ /* 0x000fe40000000000 */
[----:B-1----:R-:W-:Y:S01]  /*13c0*/  ULEA UR6, UR7, UR6, 0x18 ;  /* 0x0000000607067291 */ /* 0x002fe2000f8ec03f */
[----:B0-----:R-:W-:-:S04]  /*13d0*/  LOP3.LUT R0, R0, 0x80, RZ, 0xc0, !PT ;  /* 0x0000008000007812 */ /* 0x001fc800078ec0ff */
[----:B------:R-:W-:-:S06]  /*13e0*/  SHF.R.U32.HI R0, RZ, 0x7, R0 ;  /* 0x00000007ff007819 */ /* 0x000fcc0000011600 */
[----:B------:R-:W0:Y:S02]  /*13f0*/  SHFL.IDX PT, R0, R0, RZ, 0x1f ;  /* 0x00001fff00007589 */ /* 0x000e2400000e0000 */
[----:B0-----:R-:W-:-:S13]  /*1400*/  R2UR UR4, R0 ;  /* 0x00000000000472ca */ /* 0x001fda00000e0000 */
[----:B------:R-:W-:-:S04]  /*1410*/  ULEA.HI UR5, UR4, UR4, URZ, 0x1 ;  /* 0x0000000404057291 */ /* 0x000fc8000f8f083f */
[----:B------:R-:W-:-:S04]  /*1420*/  ULOP3.LUT UR5, UR5, 0x7fffe, URZ, 0xc0, !UPT ;  /* 0x0007fffe05057892 */ /* 0x000fc8000f8ec03f */
[----:B------:R-:W-:-:S03]  /*1430*/  UIADD3 UR5, UR4, -UR5, URZ ;  /* 0x8000000504057290 */ /* 0x000fc6000fffe03f */
[----:B------:R-:W-:Y:S01]  /*1440*/  ULDC UR4, c[0x0][0x28c] ;  /* 0x0000a30000047ab9 */ /* 0x000fe20000000800 */
[----:B------:R-:W-:Y:S01]  /*1450*/  ULEA UR5, UR5, UR6, 0xd ;  /* 0x0000000605057291 */ /* 0x000fe2000f8e683f */
[----:B------:R-:W-:-:S03]  /*1460*/  ISETP.LT.AND P0, PT, RZ, UR4, PT ;  /* 0x00000004ff007c0c */ /* 0x000fc6000bf01270 */
[----:B------:R-:W-:-:S04]  /*1470*/  UIADD3 UR5, UR5, 0x100, URZ ;  /* 0x0000010005057890 */ /* 0x000fc8000fffe03f */
[----:B------:R-:W-:-:S04]  /*1480*/  USHF.R.U32.HI UR5, URZ, 0x4, UR5 ;  /* 0x000000043f057899 */ /* 0x000fc80008011605 */
[----:B------:R-:W-:Y:S02]  /*1490*/  ULOP3.LUT UR46, UR5, 0x3fff, URZ, 0xc0, !UPT ;  /* 0x00003fff052e7892 */ /* 0x000fe4000f8ec03f */
[----:B--23-5:R-:W-:Y:S10]  /*14a0*/  @P0 BRA `(.L_x_17) ;  /* 0x0000000000400947 */ /* 0x02cff40003800000 */
[----:B------:R-:W-:Y:S01]  /*14b0*/  MOV R0, 0x0 ;  /* 0x0000000000007802 */ /* 0x000fe20000000f00 */
[----:B------:R-:W-:Y:S01]  /*14c0*/  ULDC.64 UR4, c[0x4][0x68] ;  /* 0x01001a0000047ab9 */ /* 0x000fe20000000a00 */
[----:B------:R-:W-:Y:S01]  /*14d0*/  ULDC.64 UR6, c[0x4][0x8] ;  /* 0x0100020000067ab9 */ /* 0x000fe20000000a00 */
[----:B---34-:R-:W-:Y:S01]  /*14e0*/  IMAD.U32 R4, RZ, RZ, UR4 ;  /* 0x00000004ff047e24 */ /* 0x018fe2000f8e00ff */
[----:B------:R0:W1:Y:S01]  /*14f0*/  LDC.64 R14, c[0x4][R0] ;  /* 0x01000000000e7b82 */ /* 0x0000620000000a00 */
[----:B------:R-:W-:Y:S01]  /*1500*/  IMAD.U32 R5, RZ, RZ, UR5 ;  /* 0x00000005ff057e24 */ /* 0x000fe2000f8e00ff */
[----:B------:R-:W-:Y:S01]  /*1510*/  ULDC.64 UR4, c[0x4][0x70] ;  /* 0x01001c0000047ab9 */ /* 0x000fe20000000a00 */
[----:B------:R-:W-:Y:S01]  /*1520*/  IMAD.U32 R10, RZ, RZ, UR6 ;  /* 0x00000006ff0a7e24 */ /* 0x000fe2000f8e00ff */
[----:B------:R-:W-:Y:S01]  /*1530*/  MOV R8, 0x1e1 ;  /* 0x000001e100087802 */ /* 0x000fe20000000f00 */
[----:B------:R-:W-:Y:S02]  /*1540*/  IMAD.U32 R6, RZ, RZ, UR4 ;  /* 0x00000004ff067e24 */ /* 0x000fe4000f8e00ff */
[----:B------:R-:W-:-:S02]  /*1550*/  IMAD.U32 R7, RZ, RZ, UR5 ;  /* 0x00000005ff077e24 */ /* 0x000fc4000f8e00ff */
[----:B------:R-:W-:Y:S02]  /*1560*/  IMAD.U32 R11, RZ, RZ, UR7 ;  /* 0x00000007ff0b7e24 */ /* 0x000fe4000f8e00ff */
[----:B------:R-:W-:Y:S02]  /*1570*/  IMAD.MOV.U32 R12, RZ, RZ, 0x1 ;  /* 0x00000001ff0c7424 */ /* 0x000fe400078e00ff */
[----:B0-----:R-:W-:-:S07]  /*1580*/  IMAD.MOV.U32 R13, RZ, RZ, RZ ;  /* 0x000000ffff0d7224 */ /* 0x001fce00078e00ff */
[----:B------:R-:W-:-:S07]  /*1590*/  LEPC R20, `(.L_x_17) ;  /* 0x000000001014794e */ /* 0x000fce0000000000 */
[----:B-12--5:R-:W-:Y:S05]  /*15a0*/  CALL.ABS.NOINC R14 ;  /* 0x000000000e007343 */ /* 0x026fea0003c00000 */
.L_x_17:
[----:B------:R-:W-:-:S06]  /*15b0*/  ULOP3.LUT UR4, UR40, 0x1, URZ, 0xfc, !UPT ;  /* 0x0000000128047892 */ /* 0x000fcc000f8efc3f */
[----:B------:R-:W-:-:S05]  /*15c0*/  IMAD.U32 R0, RZ, RZ, UR4 ;  /* 0x00000004ff007e24 */ /* 0x000fca000f8e00ff */
[----:B------:R-:W-:-:S13]  /*15d0*/  ISETP.NE.AND P0, PT, R0, 0x3, PT ;  /* 0x000000030000780c */ /* 0x000fda0003f05270 */
[----:B------:R-:W-:Y:S05]  /*15e0*/  @!P0 BRA `(.L_x_18) ;  /* 0x0000000000048947 */ /* 0x000fea0003800000 */
[----:B------:R-:W-:Y:S01]  /*15f0*/  BPT.TRAP 0x1 ;  /* 0x000000040000795c */ /* 0x000fe20000300000 */
.L_x_18:
[----:B------:R-:W0:Y:S01]  /*1600*/  S2UR UR5, SR_CgaCtaId ;  /* 0x00000000000579c3 */ /* 0x000e220000008800 */
[----:B------:R-:W-:Y:S01]  /*1610*/  UMOV UR4, 0x400 ;  /* 0x0000040000047882 */ /* 0x000fe20000000000 */
[----:B--2---:R-:W-:Y:S02]  /*1620*/  IMAD.U32 R3, RZ, RZ, UR38 ;  /* 0x00000026ff037e24 */ /* 0x004fe4000f8e00ff */
[----:B---34-:R-:W-:-:S03]  /*1630*/  IMAD.U32 R5, RZ, RZ, UR39 ;  /* 0x00000027ff057e24 */ /* 0x018fc6000f8e00ff */
[----:B------:R-:W-:Y:S01]  /*1640*/  SHF.L.U32 R3, R3, 0x1f, RZ ;  /* 0x0000001f03037819 */ /* 0x000fe200000006ff */
[----:B0-----:R-:W-:-:S06]  /*1650*/  ULEA UR4, UR5, UR4, 0x18 ;  /* 0x0000000405047291 */ /* 0x001fcc000f8ec03f */
[----:B------:R-:W-:-:S04]  /*1660*/  IMAD.U32 R0, RZ, RZ, UR4 ;  /* 0x00000004ff007e24 */ /* 0x000fc8000f8e00ff */
[----:B------:R-:W-:-:S04]  /*1670*/  IMAD R4, R5, 0x8, R0 ;  /* 0x0000000805047824 */ /* 0x000fc800078e0200 */
[----:B------:R0:W1:Y:S01]  /*1680*/  SYNCS.PHASECHK.TRANS64.TRYWAIT P1, [R4+URZ], R3 ;  /* 0x00000003040075a7 */ /* 0x000062000802017f */
[----:B------:R-:W-:Y:S05]  /*1690*/  @!P0 BRA `(.L_x_19) ;  /* 0x0000000000048947 */ /* 0x000fea0003800000 */
[----:B------:R-:W-:Y:S01]  /*16a0*/  BPT.TRAP 0x1 ;  /* 0x000000040000795c */ /* 0x000fe20000300000 */
.L_x_19:
[----:B-1----:R-:W-:Y:S05]  /*16b0*/  @P1 BRA `(.L_x_20) ;  /* 0x0000000000081947 */ /* 0x002fea0003800000 */
[----:B------:R-:W1:Y:S02]  /*16c0*/  SYNCS.PHASECHK.TRANS64.TRYWAIT P1, [R4+URZ], R3 ;  /* 0x00000003040075a7 */ /* 0x000e64000802017f */
[----:B-1----:R-:W-:Y:S05]  /*16d0*/  @!P1 BRA `(.L_x_21) ;  /* 0x0000019800a89947 */ /* 0x002fea0003800000 */
.L_x_20:
[----:B------:R-:W-:-:S04]  /*16e0*/  UISETP.LT.AND UP0, UPT, UR44, 0x1, UPT ;  /* 0x000000012c00788c */ /* 0x000fc8000bf01270 */
[----:B------:R-:W-:-:S06]  /*16f0*/  USEL UR4, UR44, 0x1, UP0 ;  /* 0x000000012c047887 */ /* 0x000fcc0008000000 */
[----:B01----:R-:W-:Y:S01]  /*1700*/  IMAD.U32 R3, RZ, RZ, UR4 ;  /* 0x00000004ff037e24 */ /* 0x003fe2000f8e00ff */
[----:B------:R-:W-:Y:S05]  /*1710*/  WARPSYNC.ALL ;  /* 0x0000000000007948 */ /* 0x000fea0003800000 */
[----:B------:R-:W-:-:S04]  /*1720*/  IADD3 R3, -R3, UR44, RZ ;  /* 0x0000002c03037c10 */ /* 0x000fc8000fffe1ff */
[----:B------:R-:W-:Y:S02]  /*1730*/  ISETP.GE.AND P1, PT, R3, 0x1, PT ;  /* 0x000000010300780c */ /* 0x000fe40003f26270 */
[----:B------:R-:W-:Y:S01]  /*1740*/  R2UR UR4, R0 ;  /* 0x00000000000472ca */ /* 0x000fe200000e0000 */
[----:B------:R-:W-:Y:S01]  /*1750*/  WARPGROUP.ARRIVE ;  /* 0x00000000000079c5 */ /* 0x000fe20000000000 */
[----:B------:R-:W-:Y:S01]  /*1760*/  UMOV UR9, 0x40000040 ;  /* 0x4000004000097882 */ /* 0x000fe20000000000 */
[----:B------:R-:W-:Y:S01]  /*1770*/  UMOV UR11, 0x40000040 ;  /* 0x40000040000b7882 */ /* 0x000fe20000000000 */
[----:B------:R0:W-:Y:S04]  /*1780*/  STL [R1+0x2c8], R17 ;  /* 0x0002c81101007387 */ /* 0x0001e80000100800 */
[----:B-----5:R-:W-:Y:S04]  /*1790*/  STL [R1+0x2c4], R16 ;  /* 0x0002c41001007387 */ /* 0x020fe80000100800 */
[----:B------:R1:W-:Y:S01]  /*17a0*/  STL [R1+0x2c0], R3 ;  /* 0x0002c00301007387 */ /* 0x0003e20000100800 */
[----:B------:R-:W-:-:S03]  /*17b0*/  UIADD3 UR4, UR4, 0x18100, URZ ;  /* 0x0001810004047890 */ /* 0x000fc6000fffe03f */
[----:B------:R2:W-:Y:S01]  /*17c0*/  STL [R1+0x2bc], R2 ;  /* 0x0002bc0201007387 */ /* 0x0005e20000100800 */
[----:B------:R-:W-:-:S03]  /*17d0*/  USHF.R.U32.HI UR4, URZ, 0x4, UR4 ;  /* 0x000000043f047899 */ /* 0x000fc60008011604 */
[----:B------:R3:W-:Y:S01]  /*17e0*/  STL [R1+0x2cc], R0 ;  /* 0x0002cc0001007387 */ /* 0x0007e20000100800 */
[----:B------:R-:W-:Y:S02]  /*17f0*/  ULOP3.LUT UR5, UR4, 0x3fff, URZ, 0xc0, !UPT ;  /* 0x00003fff04057892 */ /* 0x000fe4000f8ec03f */
[----:B------:R-:W-:Y:S02]  /*1800*/  ULOP3.LUT UR4, UR46, 0x10000, URZ, 0xfc, !UPT ;  /* 0x000100002e047892 */ /* 0x000fe4000f8efc3f */
[----:B------:R-:W-:Y:S02]  /*1810*/  ULOP3.LUT UR5, UR5, 0x10000, URZ, 0xfc, !UPT ;  /* 0x0001000005057892 */ /* 0x000fe4000f8efc3f */
[----:B------:R-:W-:Y:S02]  /*1820*/  ULEA UR6, UR39, UR4, 0xb ;  /* 0x0000000427067291 */ /* 0x000fe4000f8e583f */
[----:B------:R-:W-:-:S05]  /*1830*/  ULEA UR7, UR39, UR5, 0xb ;  /* 0x0000000527077291 */ /* 0x000fca000f8e583f */
[----:B------:R-:W-:Y:S02]  /*1840*/  UMOV UR8, UR6 ;  /* 0x0000000600087c82 */ /* 0x000fe40008000000 */
[----:B------:R-:W-:Y:S02]  /*1850*/  UMOV UR10, UR7 ;  /* 0x00000007000a7c82 */ /* 0x000fe40008000000 */
[----:B------:R-:W-:Y:S01]  /*1860*/  HGMMA.64x256x8.F32.TF32 R24, gdesc[UR8], RZ, !UPT, gsb0 ;  /* 0x07e00000081879f0 */ /* 0x000fe2000c0028ff */
[----:B------:R-:W-:Y:S01]  /*1870*/  UIADD3 UR8, UR6, 0x400, URZ ;  /* 0x0000040006087890 */ /* 0x000fe2000fffe03f */
[----:B------:R-:W-:Y:S01]  /*1880*/  UMOV UR9, 0x40000040 ;  /* 0x4000004000097882 */ /* 0x000fe20000000000 */
[----:B------:R-:W-:Y:S02]  /*1890*/  WARPGROUP.DEPBAR.LE gsb0, 0x0 ;  /* 0x00008000000079c5 */ /* 0x000fe40000010000 */
[----:B------:R-:W-:Y:S01]  /*18a0*/  STL.64 [R1], R24 ;  /* 0x0000001801007387 */ /* 0x000fe20000100a00 */
[----:B------:R-:W-:Y:S01]  /*18b0*/  IMAD.MOV.U32 R235, RZ, RZ, R46 ;  /* 0x000000ffffeb7224 */ /* 0x000fe200078e002e */
[----:B------:R-:W-:Y:S01]  /*18c0*/  MOV R230, R51 ;  /* 0x0000003300e67202 */ /* 0x000fe20000000f00 */
[----:B------:R-:W-:Y:S01]  /*18d0*/  IMAD.MOV.U32 R234, RZ, RZ, R47 ;  /* 0x000000ffffea7224 */ /* 0x000fe200078e002f */
[----:B------:R-:W-:Y:S01]  /*18e0*/  STL.64 [R1+0x8], R26 ;  /* 0x0000081a01007387 */ /* 0x000fe20000100a00 */
        /* <DEDUP_REMOVED lines=21> */
[----:B0-----:R-:W-:Y:S01]  /*1a40*/  MOV R17, R135 ;  /* 0x0000008700117202 */ /* 0x001fe20000000f00 */
[----:B------:R-:W-:Y:S01]  /*1a50*/  IMAD.MOV.U32 R221, RZ, RZ, R60 ;  /* 0x000000ffffdd7224 */ /* 0x000fe200078e003c */
[----:B------:R-:W-:Y:S01]  /*1a60*/  STL.64 [R1+0x38], R38 ;  /* 0x0000382601007387 */ /* 0x000fe20000100a00 */
[----:B------:R-:W-:Y:S01]  /*1a70*/  IMAD.MOV.U32 R220, RZ, RZ, R61 ;  /* 0x000000ffffdc7224 */ /* 0x000fe200078e003d */
[----:B-1----:R-:W-:Y:S01]  /*1a80*/  MOV R3, R149 ;  /* 0x0000009500037202 */ /* 0x002fe20000000f00 */
[----:B------:R-:W-:Y:S01]  /*1a90*/  IMAD.MOV.U32 R219, RZ, RZ, R62 ;  /* 0x000000ffffdb7224 */ /* 0x000fe200078e003e */
[----:B------:R-:W-:Y:S01]  /*1aa0*/  STL.64 [R1+0x40], R40 ;  /* 0x0000402801007387 */ /* 0x000fe20000100a00 */
[----:B------:R-:W-:-:S02]  /*1ab0*/  IMAD.MOV.U32 R218, RZ, RZ, R63 ;  /* 0x000000ffffda7224 */ /* 0x000fc400078e003f */
[----:B------:R-:W-:Y:S01]  /*1ac0*/  IMAD.MOV.U32 R217, RZ, RZ, R64 ;  /* 0x000000ffffd97224 */ /* 0x000fe200078e0040 */
[----:B------:R-:W-:Y:S01]  /*1ad0*/  STL.64 [R1+0x48], R42 ;  /* 0x0000482a01007387 */ /* 0x000fe20000100a00 */
[----:B------:R-:W-:Y:S02]  /*1ae0*/  IMAD.MOV.U32 R215, RZ, RZ, R66 ;  /* 0x000000ffffd77224 */ /* 0x000fe400078e0042 */
[----:B------:R-:W-:Y:S01]  /*1af0*/  IMAD.MOV.U32 R214, RZ, RZ, R67 ;  /* 0x000000ffffd67224 */ /* 0x000fe200078e0043 */
[----:B------:R0:W-:Y:S01]  /*1b00*/  STL.64 [R1+0x50], R44 ;  /* 0x0000502c01007387 */ /* 0x0001e20000100a00 */
[----:B------:R-:W-:Y:S02]  /*1b10*/  IMAD.MOV.U32 R213, RZ, RZ, R68 ;  /* 0x000000ffffd57224 */ /* 0x000fe400078e0044 */
[----:B------:R-:W-:Y:S01]  /*1b20*/  IMAD.MOV.U32 R153, RZ, RZ, R69 ;  /* 0x000000ffff997224 */ /* 0x000fe200078e0045 */
[----:B------:R-:W-:Y:S01]  /*1b30*/  STL [R1+0x580], R152 ;  /* 0x0005809801007387 */ /* 0x000fe20000100800 */
[----:B------:R-:W-:-:S02]  /*1b40*/  IMAD.MOV.U32 R154, RZ, RZ, R70 ;  /* 0x000000ffff9a7224 */ /* 0x000fc400078e0046 */
[----:B------:R-:W-:Y:S02]  /*1b50*/  IMAD.MOV.U32 R155, RZ, RZ, R71 ;  /* 0x000000ffff9b7224 */ /* 0x000fe400078e0047 */
[----:B------:R-:W-:Y:S02]  /*1b60*/  IMAD.MOV.U32 R156, RZ, RZ, R72 ;  /* 0x000000ffff9c7224 */ /* 0x000fe400078e0048 */
[----:B------:R-:W-:Y:S02]  /*1b70*/  IMAD.MOV.U32 R157, RZ, RZ, R73 ;  /* 0x000000ffff9d7224 */ /* 0x000fe400078e0049 */
[----:B------:R-:W-:Y:S02]  /*1b80*/  IMAD.MOV.U32 R158, RZ, RZ, R74 ;  /* 0x000000ffff9e7224 */ /* 0x000fe400078e004a */
[----:B------:R-:W-:Y:S02]  /*1b90*/  IMAD.MOV.U32 R159, RZ, RZ, R75 ;  /* 0x000000ffff9f7224 */ /* 0x000fe400078e004b */
        /* <DEDUP_REMOVED lines=68> */
[----:B--2---:R-:W-:Y:S02]  /*1fe0*/  IMAD.MOV.U32 R2, RZ, RZ, R150 ;  /* 0x000000ffff027224 */ /* 0x004fe400078e0096 */
[----:B---3--:R-:W-:Y:S02]  /*1ff0*/  IMAD.MOV.U32 R0, RZ, RZ, R151 ;  /* 0x000000ffff007224 */ /* 0x008fe400078e0097 */
[----:B0-----:R-:W-:-:S06]  /*2000*/  WARPGROUP.ARRIVE ;  /* 0x00000000000079c5 */ /* 0x001fcc0000000000 */
[----:B------:R-:W-:Y:S03]  /*2010*/  HGMMA.64x256x8.F32.TF32 R24, gdesc[UR8], RZ, !UPT, gsb0 ;  /* 0x07e00000081879f0 */ /* 0x000fe6000c0028ff */
[----:B------:R-:W-:Y:S02]  /*2020*/  WARPGROUP.DEPBAR.LE gsb0, 0x0 ;  /* 0x00008000000079c5 */ /* 0x000fe40000010000 */
[----:B------:R-:W-:Y:S04]  /*2030*/  STL.64 [R1+0x578], R150 ;  /* 0x0005789601007387 */ /* 0x000fe80000100a00 */
        /* <DEDUP_REMOVED lines=20> */
[----:B------:R0:W-:Y:S04]  /*2180*/  STL.64 [R1+0x4d0], R108 ;  /* 0x0004d06c01007387 */ /* 0x0001e80000100a00 */
[----:B0-----:R-:W2:Y:S04]  /*2190*/  LDL.LU R108, [R1] ;  /* 0x00000000016c7983 */ /* 0x001ea80000300800 */
[----:B------:R-:W2:Y:S04]  /*21a0*/  LDL.LU R109, [R1+0x4] ;  /* 0x00000400016d7983 */ /* 0x000ea80000300800 */
        /* <DEDUP_REMOVED lines=19> */
[----:B------:R-:W2:Y:S01]  /*22e0*/  LDL.LU R129, [R1+0x54] ;  /* 0x0000540001817983 */ /* 0x000ea20000300800 */
[----:B------:R-:W-:Y:S01]  /*22f0*/  IMAD.MOV.U32 R130, RZ, RZ, R235 ;  /* 0x000000ffff827224 */ /* 0x000fe200078e00eb */
[----:B------:R-:W-:Y:S01]  /*2300*/  MOV R141, R224 ;  /* 0x000000e0008d7202 */ /* 0x000fe20000000f00 */
[----:B------:R-:W-:Y:S01]  /*2310*/  IMAD.MOV.U32 R131, RZ, RZ, R234 ;  /* 0x000000ffff837224 */ /* 0x000fe200078e00ea */
[----:B------:R-:W-:Y:S01]  /*2320*/  UIADD3 UR8, UR6, 0x2, URZ ;  /* 0x0000000206087890 */ /* 0x000fe2000fffe03f */
[----:B------:R-:W-:Y:S01]  /*2330*/  IMAD.MOV.U32 R132, RZ, RZ, R233 ;  /* 0x000000ffff847224 */ /* 0x000fe200078e00e9 */
[----:B------:R-:W-:Y:S01]  /*2340*/  UIADD3 UR10, UR7, 0x2, URZ ;  /* 0x00000002070a7890 */ /* 0x000fe2000fffe03f */
[----:B------:R-:W-:Y:S01]  /*2350*/  IMAD.MOV.U32 R133, RZ, RZ, R232 ;  /* 0x000000ffff857224 */ /* 0x000fe200078e00e8 */
[----:B------:R-:W-:Y:S01]  /*2360*/  UMOV UR9, 0x40000040 ;  /* 0x4000004000097882 */ /* 0x000fe20000000000 */
[----:B------:R-:W-:Y:S01]  /*2370*/  IMAD.MOV.U32 R134, RZ, RZ, R231 ;  /* 0x000000ffff867224 */ /* 0x000fe200078e00e7 */
[----:B------:R-:W-:Y:S01]  /*2380*/  UMOV UR11, 0x40000040 ;  /* 0x40000040000b7882 */ /* 0x000fe20000000000 */
[----:B------:R-:W-:-:S02]  /*2390*/  IMAD.MOV.U32 R135, RZ, RZ, R230 ;  /* 0x000000ffff877224 */ /* 0x000fc400078e00e6 */
[----:B------:R-:W-:Y:S01]  /*23a0*/  IMAD.MOV.U32 R136, RZ, RZ, R229 ;  /* 0x000000ffff887224 */ /* 0x000fe200078e00e5 */
[----:B------:R-:W-:Y:S01]  /*23b0*/  MOV R229, R7 ;  /* 0x0000000700e57202 */ /* 0x000fe20000000f00 */
        /* <DEDUP_REMOVED lines=12> */
[----:B------:R-:W-:Y:S01]  /*2480*/  IMAD.MOV.U32 R150, RZ, RZ, R215 ;  /* 0x000000ffff967224 */ /* 0x000fe200078e00d7 */
[----:B------:R-:W-:Y:S01]  /*2490*/  MOV R215, R21 ;  /* 0x0000001500d77202 */ /* 0x000fe20000000f00 */
        /* <DEDUP_REMOVED lines=22> */
[----:B------:R-:W-:-:S06]  /*2600*/  IMAD.MOV.U32 R235, RZ, RZ, R0 ;  /* 0x000000ffffeb7224 */ /* 0x000fcc00078e0000 */
[----:B--2---:R-:W-:-:S06]  /*2610*/  WARPGROUP.ARRIVE ;  /* 0x00000000000079c5 */ /* 0x004fcc0000000000 */
[----:B------:R-:W-:Y:S03]  /*2620*/  HGMMA.64x256x8.F32.TF32 R108, gdesc[UR8], R108, gsb0 ;  /* 0x07e00000086c79f0 */ /* 0x000fe6000800286c */
[----:B------:R-:W-:Y:S02]  /*2630*/  WARPGROUP.DEPBAR.LE gsb0, 0x0 ;  /* 0x00008000000079c5 */ /* 0x000fe40000010000 */
[----:B------:R-:W-:Y:S04]  /*2640*/  STL.64 [R1], R108 ;  /* 0x0000006c01007387 */ /* 0x000fe80000100a00 */
        /* <DEDUP_REMOVED lines=63> */
[----:B0-----:R-:W2:Y:S04]  /*2a40*/  LDL.LU R152, [R1+0x580] ;  /* 0x0005800001987983 */ /* 0x001ea80000300800 */
[----:B------:R-:W3:Y:S04]  /*2a50*/  LDL.LU.64 R150, [R1+0x578] ;  /* 0x0005780001967983 */ /* 0x000ee80000300a00 */
        /* <DEDUP_REMOVED lines=20> */
[----:B------:R-:W3:Y:S01]  /*2ba0*/  LDL.LU.64 R108, [R1+0x4d0] ;  /* 0x0004d000016c7983 */ /* 0x000ee20000300a00 */
[----:B------:R-:W-:Y:S01]  /*2bb0*/  UIADD3 UR8, UR6, 0x402, URZ ;  /* 0x0000040206087890 */ /* 0x000fe2000fffe03f */
[----:B------:R-:W-:Y:S01]  /*2bc0*/  UMOV UR9, 0x40000040 ;  /* 0x4000004000097882 */ /* 0x000fe20000000000 */
[----:B---3--:R-:W-:-:S07]  /*2bd0*/  WARPGROUP.ARRIVE ;  /* 0x00000000000079c5 */ /* 0x008fce0000000000 */
[----:B------:R-:W-:Y:S03]  /*2be0*/  HGMMA.64x256x8.F32.TF32 R24, gdesc[UR8], R24, gsb0 ;  /* 0x07e00000081879f0 */ /* 0x000fe60008002818 */
        /* <DEDUP_REMOVED lines=65> */
[----:B0-----:R-:W3:Y:S04]  /*3000*/  LDL.LU.64 R24, [R1] ;  /* 0x0000000001187983 */ /* 0x001ee80000300a00 */
        /* <DEDUP_REMOVED lines=63> */
[----:B------:R-:W-:-:S02]  /*3400*/  UIADD3 UR8, UR6, 0x4, URZ ;  /* 0x0000000406087890 */ /* 0x000fc4000fffe03f */
[----:B------:R-:W-:Y:S01]  /*3410*/  UIADD3 UR10, UR7, 0x4, URZ ;  /* 0x00000004070a7890 */ /* 0x000fe2000fffe03f */
[----:B------:R-:W-:Y:S01]  /*3420*/  UMOV UR9, 0x40000040 ;  /* 0x4000004000097882 */ /* 0x000fe20000000000 */
[----:B------:R-:W-:Y:S01]  /*3430*/  UMOV UR11, 0x40000040 ;  /* 0x40000040000b7882 */ /* 0x000fe20000000000 */
[----:B---3--:R-:W-:-:S06]  /*3440*/  WARPGROUP.ARRIVE ;  /* 0x00000000000079c5 */ /* 0x008fcc0000000000 */
[----:B------:R-:W-:Y:S03]  /*3450*/  HGMMA.64x256x8.F32.TF32 R24, gdesc[UR8], R24, gsb0 ;  /* 0x07e00000081879f0 */ /* 0x000fe60008002818 */
        /* <DEDUP_REMOVED lines=42> */
[----:B------:R-:W3:Y:S01]  /*3700*/  LDL.LU.64 R150, [R1+0x4c8] ;  /* 0x0004c80001967983 */ /* 0x000ee20000300a00 */
[----:B------:R-:W-:-:S02]  /*3710*/  IMAD.MOV.U32 R210, RZ, RZ, R126 ;  /* 0x000000ffffd27224 */ /* 0x000fc400078e007e */
[----:B------:R-:W-:Y:S01]  /*3720*/  IMAD.MOV.U32 R211, RZ, RZ, R127 ;  /* 0x000000ffffd37224 */ /* 0x000fe200078e007f */
[----:B------:R-:W3:Y:S01]  /*3730*/  LDL.LU.64 R148, [R1+0x4c0] ;  /* 0x0004c00001947983 */ /* 0x000ee20000300a00 */
[----:B------:R-:W-:Y:S02]  /*3740*/  IMAD.MOV.U32 R208, RZ, RZ, R124 ;  /* 0x000000ffffd07224 */ /* 0x000fe400078e007c */
[----:B------:R-:W-:Y:S01]  /*3750*/  IMAD.MOV.U32 R209, RZ, RZ, R125 ;  /* 0x000000ffffd17224 */ /* 0x000fe200078e007d */
[----:B------:R-:W3:Y:S01]  /*3760*/  LDL.LU.64 R146, [R1+0x4b8] ;  /* 0x0004b80001927983 */ /* 0x000ee20000300a00 */
        /* <DEDUP_REMOVED lines=122> */
[----:B0-----:R-:W3:Y:S04]  /*3f10*/  LDL.LU.64 R44, [R1+0x320] ;  /* 0x00032000012c7983 */ /* 0x001ee80000300a00 */
        /* <DEDUP_REMOVED lines=11> */
[----:B------:R-:W-:-:S02]  /*3fd0*/  UMOV UR9, 0x40000040 ;  /* 0x4000004000097882 */ /* 0x000fc40000000000 */
[----:B--2---:R-:W-:Y:S01]  /*3fe0*/  STL [R1+0x2b8], R152 ;  /* 0x0002b89801007387 */ /* 0x004fe20000100800 */
[----:B---3--:R-:W-:-:S06]  /*3ff0*/  WARPGROUP.ARRIVE ;  /* 0x00000000000079c5 */ /* 0x008fcc0000000000 */
        /* <DEDUP_REMOVED lines=59> */
[----:B------:R-:W-:Y:S01]  /*43b0*/  IMAD.MOV.U32 R148, RZ, RZ, R222 ;  /* 0x000000ffff947224 */ /* 0x000fe200078e00de */
[----:B------:R-:W-:Y:S01]  /*43c0*/  MOV R222, R19 ;  /* 0x0000001300de7202 */ /* 0x000fe20000000f00 */
[----:B------:R-:W-:-:S02]  /*43d0*/  IMAD.MOV.U32 R149, RZ, RZ, R221 ;  /* 0x000000ffff957224 */ /* 0x000fc400078e00dd */
[----:B------:R-:W-:Y:S02]  /*43e0*/  IMAD.MOV.U32 R150, RZ, RZ, R220 ;  /* 0x000000ffff967224 */ /* 0x000fe400078e00dc */
[----:B------:R-:W-:Y:S02]  /*43f0*/  IMAD.MOV.U32 R151, RZ, RZ, R219 ;  /* 0x000000ffff977224 */ /* 0x000fe400078e00db */
[----:B------:R-:W-:Y:S02]  /*4400*/  IMAD.MOV.U32 R152, RZ, RZ, R218 ;  /* 0x000000ffff987224 */ /* 0x000fe400078e00da */
[----:B------:R-:W-:Y:S02]  /*4410*/  IMAD.MOV.U32 R130, RZ, RZ, R0 ;  /* 0x000000ffff827224 */ /* 0x000fe400078e0000 */
        /* <DEDUP_REMOVED lines=8> */
[----:B------:R-:W-:Y:S01]  /*44a0*/  IMAD.MOV.U32 R218, RZ, RZ, R23 ;  /* 0x000000ffffda7224 */ /* 0x000fe200078e0017 */
[----:B------:R0:W5:Y:S01]  /*44b0*/  LDL.LU R0, [R1+0x2cc] ;  /* 0x0002cc0001007983 */ /* 0x0001620000300800 */
[----:B------:R-:W-:-:S02]  /*44c0*/  IMAD.MOV.U32 R219, RZ, RZ, R22 ;  /* 0x000000ffffdb7224 */ /* 0x000fc400078e0016 */
[----:B------:R-:W-:Y:S01]  /*44d0*/  IMAD.MOV.U32 R220, RZ, RZ, R21 ;  /* 0x000000ffffdc7224 */ /* 0x000fe200078e0015 */
[----:B------:R0:W5:Y:S01]  /*44e0*/  LDL.LU R17, [R1+0x2c8] ;  /* 0x0002c80001117983 */ /* 0x0001620000300800 */
[----:B------:R-:W-:Y:S02]  /*44f0*/  IMAD.MOV.U32 R221, RZ, RZ, R20 ;  /* 0x000000ffffdd7224 */ /* 0x000fe400078e0014 */
[----:B------:R-:W-:Y:S01]  /*4500*/  IMAD.MOV.U32 R223, RZ, RZ, R18 ;  /* 0x000000ffffdf7224 */ /* 0x000fe200078e0012 */
[----:B------:R0:W5:Y:S01]  /*4510*/  LDL.LU R16, [R1+0x2c4] ;  /* 0x0002c40001107983 */ /* 0x0001620000300800 */
[----:B------:R-:W-:Y:S02]  /*4520*/  IMAD.MOV.U32 R224, RZ, RZ, R15 ;  /* 0x000000ffffe07224 */ /* 0x000fe400078e000f */
[----:B------:R-:W-:Y:S01]  /*4530*/  IMAD.MOV.U32 R225, RZ, RZ, R14 ;  /* 0x000000ffffe17224 */ /* 0x000fe200078e000e */
[----:B------:R0:W5:Y:S01]  /*4540*/  LDL.LU R3, [R1+0x2c0] ;  /* 0x0002c00001037983 */ /* 0x0001620000300800 */
[----:B------:R-:W-:-:S02]  /*4550*/  IMAD.MOV.U32 R226, RZ, RZ, R13 ;  /* 0x000000ffffe27224 */ /* 0x000fc400078e000d */
[----:B------:R-:W-:Y:S01]  /*4560*/  IMAD.MOV.U32 R227, RZ, RZ, R12 ;  /* 0x000000ffffe37224 */ /* 0x000fe200078e000c */
[----:B------:R0:W5:Y:S01]  /*4570*/  LDL.LU R2, [R1+0x2bc] ;  /* 0x0002bc0001027983 */ /* 0x0001620000300800 */
[----:B------:R-:W-:Y:S02]  /*4580*/  IMAD.MOV.U32 R228, RZ, RZ, R11 ;  /* 0x000000ffffe47224 */ /* 0x000fe400078e000b */
[----:B------:R-:W-:Y:S02]  /*4590*/  IMAD.MOV.U32 R229, RZ, RZ, R10 ;  /* 0x000000ffffe57224 */ /* 0x000fe400078e000a */
[----:B------:R-:W-:Y:S02]  /*45a0*/  IMAD.MOV.U32 R230, RZ, RZ, R9 ;  /* 0x000000ffffe67224 */ /* 0x000fe400078e0009 */
[----:B------:R-:W-:Y:S02]  /*45b0*/  IMAD.MOV.U32 R231, RZ, RZ, R8 ;  /* 0x000000ffffe77224 */ /* 0x000fe400078e0008 */
[----:B------:R-:W-:-:S02]  /*45c0*/  IMAD.MOV.U32 R232, RZ, RZ, R7 ;  /* 0x000000ffffe87224 */ /* 0x000fc400078e0007 */
[----:B------:R-:W-:Y:S02]  /*45d0*/  IMAD.MOV.U32 R233, RZ, RZ, R6 ;  /* 0x000000ffffe97224 */ /* 0x000fe400078e0006 */
[----:B------:R-:W-:Y:S02]  /*45e0*/  IMAD.MOV.U32 R234, RZ, RZ, R5 ;  /* 0x000000ffffea7224 */ /* 0x000fe400078e0005 */
        /* <DEDUP_REMOVED lines=68> */
[----:B-1----:R0:W5:Y:S04]  /*4a30*/  LDL.LU R152, [R1+0x2b8] ;  /* 0x0002b80001987983 */ /* 0x0021680000300800 */
[----:B------:R-:W2:Y:S04]  /*4a40*/  LDL.LU.64 R150, [R1+0x2b0] ;  /* 0x0002b00001967983 */ /* 0x000ea80000300a00 */
        /* <DEDUP_REMOVED lines=20> */
[----:B------:R-:W2:Y:S01]  /*4b90*/  LDL.LU.64 R108, [R1+0x208] ;  /* 0x00020800016c7983 */ /* 0x000ea20000300a00 */
[----:B------:R-:W-:Y:S01]  /*4ba0*/  UIADD3 UR8, UR6, 0x406, URZ ;  /* 0x0000040606087890 */ /* 0x000fe2000fffe03f */
[----:B------:R-:W-:Y:S01]  /*4bb0*/  UMOV UR9, 0x40000040 ;  /* 0x4000004000097882 */ /* 0x000fe20000000000 */
[----:B--2---:R-:W-:-:S07]  /*4bc0*/  WARPGROUP.ARRIVE ;  /* 0x00000000000079c5 */ /* 0x004fce0000000000 */
[----:B------:R-:W-:Y:S03]  /*4bd0*/  HGMMA.64x256x8.F32.TF32 R24, gdesc[UR8], R24, gsb0 ;  /* 0x07e00000081879f0 */ /* 0x000fe60008002818 */
[----:B------:R-:W-:Y:S02]  /*4be0*/  WARPGROUP.DEPBAR.LE gsb0, 0x0 ;  /* 0x00008000000079c5 */ /* 0x000fe40000010000 */
[----:B0-----:R-:W-:Y:S05]  /*4bf0*/  @!P1 BRA `(.L_x_22) ;  /* 0x0000004000d09947 */ /* 0x001fea0003800000 */
[----:B------:R-:W-:Y:S01]  /*4c00*/  UIADD3 UR7, UR39, 0x1, URZ ;  /* 0x0000000127077890 */ /* 0x000fe2000fffe03f */
[----:B-----5:R-:W-:Y:S01]  /*4c10*/  R2UR UR6, R3 ;  /* 0x00000000030672ca */ /* 0x020fe200000e0000 */
[----:B------:R-:W-:Y:S02]  /*4c20*/  UMOV UR12, UR39 ;  /* 0x00000027000c7c82 */ /* 0x000fe40008000000 */
[----:B------:R-:W-:-:S04]  /*4c30*/  UISETP.NE.AND UP0, UPT, UR7, 0x3, UPT ;  /* 0x000000030700788c */ /* 0x000fc8000bf05270 */
[----:B------:R-:W-:Y:S02]  /*4c40*/  USEL UR8, URZ, 0x1, UP0 ;  /* 0x000000013f087887 */ /* 0x000fe40008000000 */
[----:B------:R-:W-:Y:S02]  /*4c50*/  USEL UR7, UR7, URZ, UP0 ;  /* 0x0000003f07077287 */ /* 0x000fe40008000000 */
[----:B------:R-:W-:-:S06]  /*4c60*/  ULOP3.LUT UR8, UR38, UR8, URZ, 0x3c, !UPT ;  /* 0x0000000826087292 */ /* 0x000fcc000f8e3c3f */
[----:B------:R-:W-:-:S07]  /*4c70*/  MOV R3, UR8 ;  /* 0x0000000800037c02 */ /* 0x000fce0008000f00 */
.L_x_29:
[----:B------:R-:W-:Y:S05]  /*4c80*/  @!P0 BRA `(.L_x_23) ;  /* 0x0000000000048947 */ /* 0x000fea0003800000 */
[----:B------:R-:W-:Y:S01]  /*4c90*/  BPT.TRAP 0x1 ;  /* 0x000000040000795c */ /* 0x000fe20000300000 */
.L_x_23:
[----:B------:R-:W0:Y:S01]  /*4ca0*/  S2UR UR9, SR_CgaCtaId ;  /* 0x00000000000979c3 */ /* 0x000e220000008800 */
[----:B------:R-:W-:Y:S01]  /*4cb0*/  UMOV UR8, 0x400 ;  /* 0x0000040000087882 */ /* 0x000fe20000000000 */
[----:B------:R-:W-:Y:S01]  /*4cc0*/  IMAD.U32 R4, RZ, RZ, UR7 ;  /* 0x00000007ff047e24 */ /* 0x000fe2000f8e00ff */
[----:B------:R-:W-:Y:S01]  /*4cd0*/  SHF.L.U32 R5, R3, 0x1f, RZ ;  /* 0x0000001f03057819 */ /* 0x000fe200000006ff */
[----:B0-----:R-:W-:-:S06]  /*4ce0*/  ULEA UR8, UR9, UR8, 0x18 ;  /* 0x0000000809087291 */ /* 0x001fcc000f8ec03f */
[----:B------:R-:W-:-:S04]  /*4cf0*/  IMAD.U32 R0, RZ, RZ, UR8 ;  /* 0x00000008ff007e24 */ /* 0x000fc8000f8e00ff */
[----:B------:R-:W-:-:S04]  /*4d00*/  IMAD R4, R4, 0x8, R0 ;  /* 0x0000000804047824 */ /* 0x000fc800078e0200 */
[----:B------:R0:W1:Y:S01]  /*4d10*/  SYNCS.PHASECHK.TRANS64.TRYWAIT P1, [R4+URZ], R5 ;  /* 0x00000005040075a7 */ /* 0x000062000802017f */
[----:B------:R-:W-:Y:S05]  /*4d20*/  @!P0 BRA `(.L_x_24) ;  /* 0x0000000000048947 */ /* 0x000fea0003800000 */
[----:B------:R-:W-:Y:S01]  /*4d30*/  BPT.TRAP 0x1 ;  /* 0x000000040000795c */ /* 0x000fe20000300000 */
.L_x_24:
[----:B-1----:R-:W-:Y:S05]  /*4d40*/  @P1 BRA `(.L_x_25) ;  /* 0x0000000000081947 */ /* 0x002fea0003800000 */
[----:B------:R-:W1:Y:S02]  /*4d50*/  SYNCS.PHASECHK.TRANS64.TRYWAIT P1, [R4+URZ], R5 ;  /* 0x00000005040075a7 */ /* 0x000e64000802017f */
[----:B-1----:R-:W-:Y:S05]  /*4d60*/  @!P1 BRA `(.L_x_26) ;  /* 0x0000016400189947 */ /* 0x002fea0003800000 */
.L_x_25:
        /* <DEDUP_REMOVED lines=64> */
[----:B--2---:R-:W2:Y:S04]  /*5170*/  LDL.LU.64 R24, [R1] ;  /* 0x0000000001187983 */ /* 0x004ea80000300a00 */
        /* <DEDUP_REMOVED lines=63> */
[----:B------:R-:W-:-:S02]  /*5570*/  ULEA UR13, UR7, UR4, 0xb ;  /* 0x00000004070d7291 */ /* 0x000fc4000f8e583f */
[----:B------:R-:W-:Y:S01]  /*5580*/  ULEA UR14, UR7, UR5, 0xb ;  /* 0x00000005070e7291 */ /* 0x000fe2000f8e583f */
[----:B------:R-:W-:Y:S01]  /*5590*/  STL [R1+0x2cc], R17 ;  /* 0x0002cc1101007387 */ /* 0x000fe20000100800 */
[----:B------:R-:W-:Y:S01]  /*55a0*/  UMOV UR9, 0x40000040 ;  /* 0x4000004000097882 */ /* 0x000fe20000000000 */
[----:B------:R-:W-:Y:S02]  /*55b0*/  UMOV UR11, 0x40000040 ;  /* 0x40000040000b7882 */ /* 0x000fe40000000000 */
[----:B------:R-:W-:Y:S01]  /*55c0*/  UMOV UR8, UR13 ;  /* 0x0000000d00087c82 */ /* 0x000fe20008000000 */
[----:B------:R-:W-:Y:S01]  /*55d0*/  STL [R1+0x2c8], R16 ;  /* 0x0002c81001007387 */ /* 0x000fe20000100800 */
[----:B------:R-:W-:-:S03]  /*55e0*/  UMOV UR10, UR14 ;  /* 0x0000000e000a7c82 */ /* 0x000fc60008000000 */
[----:B------:R-:W-:Y:S04]  /*55f0*/  STL [R1+0x2c4], R3 ;  /* 0x0002c40301007387 */ /* 0x000fe80000100800 */
[----:B------:R3:W-:Y:S04]  /*5600*/  STL [R1+0x2c0], R2 ;  /* 0x0002c00201007387 */ /* 0x0007e80000100800 */
[----:B------:R4:W-:Y:S01]  /*5610*/  STL [R1+0x2bc], R0 ;  /* 0x0002bc0001007387 */ /* 0x0009e20000100800 */
[----:B--2---:R-:W-:-:S06]  /*5620*/  WARPGROUP.ARRIVE ;  /* 0x00000000000079c5 */ /* 0x004fcc0000000000 */
[----:B------:R-:W-:Y:S03]  /*5630*/  HGMMA.64x256x8.F32.TF32 R24, gdesc[UR8], R24, gsb0 ;  /* 0x07e00000081879f0 */ /* 0x000fe60008002818 */
[----:B------:R-:W-:Y:S02]  /*5640*/  WARPGROUP.DEPBAR.LE gsb0, 0x0 ;  /* 0x00008000000079c5 */ /* 0x000fe40000010000 */
[----:B------:R-:W-:Y:S01]  /*5650*/  STL.64 [R1], R24 ;  /* 0x0000001801007387 */ /* 0x000fe20000100a00 */
[----:B---3--:R-:W-:Y:S01]  /*5660*/  IMAD.MOV.U32 R2, RZ, RZ, R150 ;  /* 0x000000ffff027224 */ /* 0x008fe200078e0096 */
[----:B------:R-:W-:Y:S01]  /*5670*/  MOV R12, R140 ;  /* 0x0000008c000c7202 */ /* 0x000fe20000000f00 */
[----:B----4-:R-:W-:Y:S01]  /*5680*/  IMAD.MOV.U32 R0, RZ, RZ, R151 ;  /* 0x000000ffff007224 */ /* 0x010fe200078e0097 */
[----:B------:R-:W-:Y:S01]  /*5690*/  STL.64 [R1+0x8], R26 ;  /* 0x0000081a01007387 */ /* 0x000fe20000100a00 */
[----:B01----:R-:W-:Y:S01]  /*56a0*/  IMAD.MOV.U32 R4, RZ, RZ, R148 ;  /* 0x000000ffff047224 */ /* 0x003fe200078e0094 */
        /* <DEDUP_REMOVED lines=28> */
[----:B------:R-:W-:Y:S01]  /*5870*/  STL.64 [R1+0x48], R42 ;  /* 0x0000482a01007387 */ /* 0x000fe20000100a00 */
[----:B------:R-:W-:Y:S02]  /*5880*/  IMAD.MOV.U32 R19, RZ, RZ, R133 ;  /* 0x000000ffff137224 */ /* 0x000fe400078e0085 */
[----:B------:R-:W-:Y:S01]  /*5890*/  IMAD.MOV.U32 R22, RZ, RZ, R130 ;  /* 0x000000ffff167224 */ /* 0x000fe200078e0082 */
[----:B------:R0:W-:Y:S01]  /*58a0*/  STL.64 [R1+0x50], R44 ;  /* 0x0000502c01007387 */ /* 0x0001e20000100a00 */
[----:B------:R-:W-:-:S02]  /*58b0*/  IMAD.MOV.U32 R21, RZ, RZ, R131 ;  /* 0x000000ffff157224 */ /* 0x000fc400078e0083 */
[----:B------:R-:W-:Y:S01]  /*58c0*/  IMAD.MOV.U32 R212, RZ, RZ, R128 ;  /* 0x000000ffffd47224 */ /* 0x000fe200078e0080 */
[----:B------:R-:W2:Y:S01]  /*58d0*/  LDL.LU.64 R150, [R1+0x780] ;  /* 0x0007800001967983 */ /* 0x000ea20000300a00 */
[----:B------:R-:W-:Y:S02]  /*58e0*/  IMAD.MOV.U32 R23, RZ, RZ, R129 ;  /* 0x000000ffff177224 */ /* 0x000fe400078e0081 */
[----:B------:R-:W-:Y:S01]  /*58f0*/  IMAD.MOV.U32 R211, RZ, RZ, R127 ;  /* 0x000000ffffd37224 */ /* 0x000fe200078e007f */
[----:B------:R-:W2:Y:S01]  /*5900*/  LDL.LU.64 R148, [R1+0x778] ;  /* 0x0007780001947983 */ /* 0x000ea20000300a00 */
[----:B------:R-:W-:Y:S02]  /*5910*/  IMAD.MOV.U32 R208, RZ, RZ, R124 ;  /* 0x000000ffffd07224 */ /* 0x000fe400078e007c */
[----:B------:R-:W-:Y:S01]  /*5920*/  IMAD.MOV.U32 R209, RZ, RZ, R125 ;  /* 0x000000ffffd17224 */ /* 0x000fe200078e007d */
[----:B------:R-:W2:Y:S01]  /*5930*/  LDL.LU.64 R146, [R1+0x770] ;  /* 0x0007700001927983 */ /* 0x000ea20000300a00 */
        /* <DEDUP_REMOVED lines=108> */
[----:B------:R-:W-:-:S03]  /*6000*/  IMAD.MOV.U32 R234, RZ, RZ, R47 ;  /* 0x000000ffffea7224 */ /* 0x000fc600078e002f */
        /* <DEDUP_REMOVED lines=14> */
[----:B0-----:R-:W2:Y:S04]  /*60f0*/  LDL.LU.64 R44, [R1+0x5d8] ;  /* 0x0005d800012c7983 */ /* 0x001ea80000300a00 */
        /* <DEDUP_REMOVED lines=11> */
[----:B------:R-:W-:-:S02]  /*61b0*/  UMOV UR9, 0x40000040 ;  /* 0x4000004000097882 */ /* 0x000fc40000000000 */
[----:B------:R-:W-:Y:S01]  /*61c0*/  STL [R1+0x580], R152 ;  /* 0x0005809801007387 */ /* 0x000fe20000100800 */
[----:B--2---:R-:W-:-:S06]  /*61d0*/  WARPGROUP.ARRIVE ;  /* 0x00000000000079c5 */ /* 0x004fcc0000000000 */
        /* <DEDUP_REMOVED lines=49> */
[----:B------:R-:W-:Y:S01]  /*64f0*/  MOV R145, R220 ;  /* 0x000000dc00917202 */ /* 0x000fe20000000f00 */
        /* <DEDUP_REMOVED lines=41> */
[----:B------:R-:W-:Y:S01]  /*6790*/  IMAD.MOV.U32 R235, RZ, RZ, R0 ;  /* 0x000000ffffeb7224 */ /* 0x000fe200078e0000 */
[----:B------:R-:W-:Y:S02]  /*67a0*/  UIADD3 UR8, UR13, 0x2, URZ ;  /* 0x000000020d087890 */ /* 0x000fe4000fffe03f */
[----:B------:R-:W-:Y:S01]  /*67b0*/  UIADD3 UR10, UR14, 0x2, URZ ;  /* 0x000000020e0a7890 */ /* 0x000fe2000fffe03f */
[----:B------:R-:W-:Y:S01]  /*67c0*/  UMOV UR9, 0x40000040 ;  /* 0x4000004000097882 */ /* 0x000fe20000000000 */
[----:B------:R-:W-:Y:S01]  /*67d0*/  UMOV UR11, 0x40000040 ;  /* 0x40000040000b7882 */ /* 0x000fe20000000000 */
        /* <DEDUP_REMOVED lines=236> */
[----:B------:R-:W-:Y:S01]  /*76a0*/  STL.64 [R1+0x30], R36 ;  /* 0x0000302401007387 */ /* 0x000fe20000100a00 */
[----:B------:R-:W-:-:S03]  /*76b0*/  IMAD.MOV.U32 R5, RZ, RZ, R150 ;  /* 0x000000ffff057224 */ /* 0x000fc600078e0096 */
[----:B------:R-:W-:Y:S01]  /*76c0*/  STL.64 [R1+0x38], R38 ;  /* 0x0000382601007387 */ /* 0x000fe20000100a00 */
[----:B------:R-:W-:-:S03]  /*76d0*/  IMAD.MOV.U32 R4, RZ, RZ, R151 ;  /* 0x000000ffff047224 */ /* 0x000fc600078e0097 */
[----:B------:R-:W-:Y:S01]  /*76e0*/  STL.64 [R1+0x40], R40 ;  /* 0x0000402801007387 */ /* 0x000fe20000100a00 */
[----:B------:R-:W-:-:S03]  /*76f0*/  IMAD.MOV.U32 R7, RZ, RZ, R148 ;  /* 0x000000ffff077224 */ /* 0x000fc600078e0094 */
[----:B------:R-:W-:Y:S01]  /*7700*/  STL.64 [R1+0x48], R42 ;  /* 0x0000482a01007387 */ /* 0x000fe20000100a00 */
[----:B------:R-:W-:-:S03]  /*7710*/  IMAD.MOV.U32 R6, RZ, RZ, R149 ;  /* 0x000000ffff067224 */ /* 0x000fc600078e0095 */
[----:B------:R0:W-:Y:S01]  /*7720*/  STL.64 [R1+0x50], R44 ;  /* 0x0000502c01007387 */ /* 0x0001e20000100a00 */
[----:B------:R-:W-:Y:S01]  /*7730*/  IMAD.MOV.U32 R9, RZ, RZ, R146 ;  /* 0x000000ffff097224 */ /* 0x000fe200078e0092 */
[----:B------:R-:W-:Y:S01]  /*7740*/  MOV R10, R145 ;  /* 0x00000091000a7202 */ /* 0x000fe20000000f00 */
[----:B------:R-:W-:Y:S01]  /*7750*/  IMAD.MOV.U32 R8, RZ, RZ, R147 ;  /* 0x000000ffff087224 */ /* 0x000fe200078e0093 */
[----:B------:R-:W3:Y:S01]  /*7760*/  LDL.LU.64 R150, [R1+0x4c8] ;  /* 0x0004c80001967983 */ /* 0x000ee20000300a00 */
[----:B------:R-:W-:-:S03]  /*7770*/  IMAD.MOV.U32 R11, RZ, RZ, R144 ;  /* 0x000000ffff0b7224 */ /* 0x000fc600078e0090 */
[----:B------:R-:W3:Y:S01]  /*7780*/  LDL.LU.64 R148, [R1+0x4c0] ;  /* 0x0004c00001947983 */ /* 0x000ee20000300a00 */
[----:B------:R-:W-:Y:S02]  /*7790*/  IMAD.MOV.U32 R13, RZ, RZ, R142 ;  /* 0x000000ffff0d7224 */ /* 0x000fe400078e008e */
        /* <DEDUP_REMOVED lines=355> */
[----:B------:R-:W-:Y:S01]  /*8dd0*/  BPT.TRAP 0x1 ;  /* 0x000000040000795c */ /* 0x000fe20000300000 */
.L_x_27:
[----:B-----5:R-:W-:Y:S01]  /*8de0*/  ISETP.NE.AND P1, PT, R17, RZ, PT ;  /* 0x000000ff1100720c */ /* 0x020fe20003f25270 */
[----:B------:R-:W-:Y:S01]  /*8df0*/  IMAD.U32 R4, RZ, RZ, UR12 ;  /* 0x0000000cff047e24 */ /* 0x000fe2000f8e00ff */
[----:B------:R-:W-:-:S11]  /*8e00*/  UISETP.GT.U32.AND UP0, UPT, UR40, 0x1, UPT ;  /* 0x000000012800788c */ /* 0x000fd6000bf04070 */
[----:B------:R-:W-:-:S04]  /*8e10*/  @P1 IMAD R4, R4, 0x8, R0 ;  /* 0x0000000804041824 */ /* 0x000fc800078e0200 */
[----:B------:R-:W-:-:S05]  /*8e20*/  @P1 VIADD R4, R4, 0x18 ;  /* 0x0000001804041836 */ /* 0x000fca0000000000 */
[----:B------:R-:W-:-:S04]  /*8e30*/  @P1 PRMT R4, R152, 0x654, R4 ;  /* 0x0000065498041816 */ /* 0x000fc80000000004 */
[----:B------:R0:W-:Y:S01]  /*8e40*/  @P1 SYNCS.ARRIVE.TRANS64.RED.A1T0 RZ, [R4+URZ], RZ ;  /* 0x000000ff04ff19a7 */ /* 0x0001e2000810043f */
[----:B------:R-:W-:-:S13]  /*8e50*/  PLOP3.LUT P1, PT, PT, PT, UP0, 0x80, 0x0 ;  /* 0x000000000000781c */ /* 0x000fda0003f2f008 */
[----:B0-----:R-:W-:Y:S05]  /*8e60*/  @P1 BRA `(.L_x_28) ;  /* 0x0000000000041947 */ /* 0x001fea0003800000 */
[----:B------:R-:W-:Y:S01]  /*8e70*/  BPT.TRAP 0x1 ;  /* 0x000000040000795c */ /* 0x000fe20000300000 */
.L_x_28:
[----:B------:R-:W-:Y:S02]  /*8e80*/  UISETP.GT.AND UP2, UPT, UR6, 0x1, UPT ;  /* 0x000000010600788c */ /* 0x000fe4000bf44270 */
[----:B------:R-:W-:Y:S02]  /*8e90*/  UIADD3 UR7, UR7, 0x1, URZ ;  /* 0x0000000107077890 */ /* 0x000fe4000fffe03f */
[----:B------:R-:W-:Y:S02]  /*8ea0*/  UIADD3 UR12, UR12, 0x1, URZ ;  /* 0x000000010c0c7890 */ /* 0x000fe4000fffe03f */
[----:B------:R-:W-:Y:S01]  /*8eb0*/  PLOP3.LUT P1, PT, PT, PT, UP2, 0x80, 0x0 ;  /* 0x000000000000781c */ /* 0x000fe20003f2f028 */
[----:B------:R-:W-:Y:S02]  /*8ec0*/  UISETP.NE.AND UP0, UPT, UR7, 0x3, UPT ;  /* 0x000000030700788c */ /* 0x000fe4000bf05270 */
[----:B------:R-:W-:Y:S02]  /*8ed0*/  UISETP.NE.AND UP1, UPT, UR12, 0x3, UPT ;  /* 0x000000030c00788c */ /* 0x000fe4000bf25270 */
[----:B------:R-:W-:-:S02]  /*8ee0*/  USEL UR8, URZ, 0x1, UP0 ;  /* 0x000000013f087887 */ /* 0x000fc40008000000 */
[----:B------:R-:W-:Y:S02]  /*8ef0*/  UIADD3 UR6, UR6, -0x1, URZ ;  /* 0xffffffff06067890 */ /* 0x000fe4000fffe03f */
[----:B------:R-:W-:Y:S02]  /*8f00*/  USEL UR7, UR7, URZ, UP0 ;  /* 0x0000003f07077287 */ /* 0x000fe40008000000 */
[----:B------:R-:W-:Y:S01]  /*8f10*/  USEL UR12, UR12, URZ, UP1 ;  /* 0x0000003f0c0c7287 */ /* 0x000fe20008800000 */
[----:B------:R-:W-:Y:S01]  /*8f20*/  LOP3.LUT R3, R3, UR8, RZ, 0x3c, !PT ;  /* 0x0000000803037c12 */ /* 0x000fe2000f8e3cff */
[----:B------:R-:W-:Y:S10]  /*8f30*/  @P1 BRA `(.L_x_29) ;  /* 0xffffffbc00501947 */ /* 0x000ff4000383ffff */
.L_x_22:
[----:B-----5:R-:W0:Y:S02]  /*8f40*/  LDC R3, c[0x0][0x28c] ;  /* 0x0000a300ff037b82 */ /* 0x020e240000000800 */
[----:B0-----:R-:W-:-:S13]  /*8f50*/  ISETP.GE.AND P1, PT, R3, 0x1, PT ;  /* 0x000000010300780c */ /* 0x001fda0003f26270 */
[----:B------:R-:W-:Y:S05]  /*8f60*/  @!P1 BRA `(.L_x_30) ;  /* 0x0000000000549947 */ /* 0x000fea0003800000 */
[----:B------:R-:W-:Y:S05]  /*8f70*/  @!P0 BRA `(.L_x_31) ;  /* 0x0000000000048947 */ /* 0x000fea0003800000 */
[----:B------:R-:W-:Y:S01]  /*8f80*/  BPT.TRAP 0x1 ;  /* 0x000000040000795c */ /* 0x000fe20000300000 */
.L_x_31:
[----:B------:R-:W-:Y:S01]  /*8f90*/  ISETP.NE.AND P0, PT, R17, RZ, PT ;  /* 0x000000ff1100720c */ /* 0x000fe20003f05270 */
[----:B------:R-:W-:-:S12]  /*8fa0*/  BSSY B0, `(.L_x_32) ;  /* 0x000000d000007945 */ /* 0x000fd80003800000 */
[----:B------:R-:W-:Y:S05]  /*8fb0*/  @!P0 BRA `(.L_x_33) ;  /* 0x00000000002c8947 */ /* 0x000fea0003800000 */
[----:B------:R-:W-:-:S04]  /*8fc0*/  UISETP.LT.AND UP0, UPT, UR44, 0x1, UPT ;  /* 0x000000012c00788c */ /* 0x000fc8000bf01270 */
[----:B------:R-:W-:-:S04]  /*8fd0*/  USEL UR6, UR44, 0x1, UP0 ;  /* 0x000000012c067887 */ /* 0x000fc80008000000 */
[----:B------:R-:W-:-:S04]  /*8fe0*/  UIADD3 UR6, UR39, UR44, -UR6 ;  /* 0x0000002c27067290 */ /* 0x000fc8000fffe806 */
[----:B------:R-:W-:-:S04]  /*8ff0*/  UIMAD.WIDE.U32 UR4, UR6, -0x55555555, URZ ;  /* 0xaaaaaaab060478a5 */ /* 0x000fc8000f8e003f */
[----:B------:R-:W-:-:S04]  /*9000*/  USHF.R.U32.HI UR4, URZ, 0x1, UR5 ;  /* 0x000000013f047899 */ /* 0x000fc80008011605 */
[----:B------:R-:W-:-:S06]  /*9010*/  UIMAD UR6, UR4, -0x3, UR6 ;  /* 0xfffffffd040678a4 */ /* 0x000fcc000f8e0206 */
[----:B------:R-:W-:-:S05]  /*9020*/  IMAD.U32 R3, RZ, RZ, UR6 ;  /* 0x00000006ff037e24 */ /* 0x000fca000f8e00ff */
[----:B------:R-:W-:-:S05]  /*9030*/  LEA R0, R3, R0, 0x3 ;  /* 0x0000000003007211 */ /* 0x000fca00078e18ff */
[----:B------:R-:W-:-:S05]  /*9040*/  VIADD R0, R0, 0x18 ;  /* 0x0000001800007836 */ /* 0x000fca0000000000 */
[----:B------:R-:W-:-:S04]  /*9050*/  PRMT R0, R152, 0x654, R0 ;  /* 0x0000065498007816 */ /* 0x000fc80000000000 */
[----:B------:R0:W-:Y:S03]  /*9060*/  SYNCS.ARRIVE.TRANS64.RED.A1T0 RZ, [R0+URZ], RZ ;  /* 0x000000ff00ff79a7 */ /* 0x0001e6000810043f */
.L_x_33:
[----:B------:R-:W-:Y:S05]  /*9070*/  BSYNC B0 ;  /* 0x0000000000007941 */ /* 0x000fea0003800000 */
.L_x_32:
[----:B------:R-:W-:-:S06]  /*9080*/  UISETP.GT.U32.AND UP0, UPT, UR40, 0x1, UPT ;  /* 0x000000012800788c */ /* 0x000fcc000bf04070 */
[----:B------:R-:W-:-:S13]  /*9090*/  PLOP3.LUT P0, PT, PT, PT, UP0, 0x80, 0x0 ;  /* 0x000000000000781c */ /* 0x000fda0003f0f008 */
[----:B------:R-:W-:Y:S05]  /*90a0*/  @P0 BRA `(.L_x_30) ;  /* 0x0000000000040947 */ /* 0x000fea0003800000 */
[----:B------:R-:W-:Y:S01]  /*90b0*/  BPT.TRAP 0x1 ;  /* 0x000000040000795c */ /* 0x000fe20000300000 */
.L_x_30:
[----:B------:R-:W1:Y:S01]  /*90c0*/  S2R R8, SR_TID.X ;  /* 0x0000000000087919 */ /* 0x000e620000002100 */
[----:B------:R-:W-:Y:S01]  /*90d0*/  IMAD.MOV.U32 R19, RZ, RZ, 0x6540 ;  /* 0x00006540ff137424 */ /* 0x000fe200078e00ff */
[----:B------:R-:W-:Y:S02]  /*90e0*/  UIMAD.WIDE UR6, UR41, 0x100, URZ ;  /* 0x00000100290678a5 */ /* 0x000fe4000f8e023f */
[----:B------:R-:W-:Y:S01]  /*90f0*/  USHF.R.S32.HI UR10, URZ, 0x1f, UR43 ;  /* 0x0000001f3f0a7899 */ /* 0x000fe2000801142b */
[----:B------:R-:W-:Y:S01]  /*9100*/  ULDC.64 UR8, c[0x0][0x5d0] ;  /* 0x0001740000087ab9 */ /* 0x000fe20000000a00 */
[----:B------:R-:W-:Y:S02]  /*9110*/  USHF.L.U32 UR41, UR41, 0x8, URZ ;  /* 0x0000000829297899 */ /* 0x000fe4000800063f */
[----:B------:R-:W-:Y:S02]  /*9120*/  UIMAD UR4, UR10, UR8, URZ ;  /* 0x000000080a0472a4 */ /* 0x000fe4000f8e023f */
[----:B------:R-:W-:-:S02]  /*9130*/  UIADD3 UR39, UR44, UR39, URZ ;  /* 0x000000272c277290 */ /* 0x000fc4000fffe03f */
[----:B------:R-:W-:Y:S02]  /*9140*/  UIMAD UR4, UR43, UR9, UR4 ;  /* 0x000000092b0472a4 */ /* 0x000fe4000f8e0204 */
[----:B------:R-:W-:Y:S02]  /*9150*/  UISETP.GT.U32.AND UP1, UPT, UR39, 0x2, UPT ;  /* 0x000000022700788c */ /* 0x000fe4000bf24070 */
[----:B------:R-:W-:Y:S02]  /*9160*/  UISETP.GE.U32.AND UP2, UPT, UR44, 0x3, UPT ;  /* 0x000000032c00788c */ /* 0x000fe4000bf46070 */
[----:B------:R-:W-:Y:S01]  /*9170*/  UISETP.LT.U32.AND UP1, UPT, UR44, 0x3, UP1 ;  /* 0x000000032c00788c */ /* 0x000fe20008f21070 */
[--C-:B-1----:R-:W-:Y:S01]  /*9180*/  SHF.R.U32.HI R4, RZ, 0x7, R8.reuse ;  /* 0x00000007ff047819 */ /* 0x102fe20000011608 */
[----:B------:R-:W-:Y:S01]  /*9190*/  IMAD.SHL.U32 R18, R8, 0x2, RZ ;  /* 0x0000000208127824 */ /* 0x000fe200078e00ff */
[----:B------:R-:W-:Y:S02]  /*91a0*/  SHF.R.U32.HI R5, RZ, 0x2, R8 ;  /* 0x00000002ff057819 */ /* 0x000fe40000011608 */
[----:B------:R-:W-:-:S02]  /*91b0*/  LOP3.LUT R4, R4, 0x1, RZ, 0xc0, !PT ;  /* 0x0000000104047812 */ /* 0x000fc400078ec0ff */
[----:B------:R-:W-:Y:S02]  /*91c0*/  LOP3.LUT R6, R8, 0x60, RZ, 0xc0, !PT ;  /* 0x0000006008067812 */ /* 0x000fe400078ec0ff */
[----:B------:R-:W-:Y:S01]  /*91d0*/  LOP3.LUT R5, R5, 0x7, RZ, 0xc0, !PT ;  /* 0x0000000705057812 */ /* 0x000fe200078ec0ff */
[----:B------:R-:W-:Y:S01]  /*91e0*/  IMAD.SHL.U32 R3, R4, 0x40, RZ ;  /* 0x0000004004037824 */ /* 0x000fe200078e00ff */
[----:B------:R-:W-:Y:S02]  /*91f0*/  LOP3.LUT R18, R18, 0x6, RZ, 0xc0, !PT ;  /* 0x0000000612127812 */ /* 0x000fe400078ec0ff */
[----:B------:R-:W-:Y:S02]  /*9200*/  SHF.R.U32.HI R6, RZ, 0x1, R6 ;  /* 0x00000001ff067819 */ /* 0x000fe40000011606 */
[--C-:B------:R-:W-:Y:S02]  /*9210*/  LOP3.LUT R3, R3, 0x40, R5.reuse, 0xe2, !PT ;  /* 0x0000004003037812 */ /* 0x100fe400078ee205 */
[----:B------:R-:W-:Y:S01]  /*9220*/  PRMT R18, R18, R19, UR42 ;  /* 0x0000002a12127e16 */ /* 0x000fe20008000013 */
[----:B------:R-:W-:Y:S01]  /*9230*/  USHF.L.U32 UR42, UR42, 0x8, URZ ;  /* 0x000000082a2a7899 */ /* 0x000fe2000800063f */
[----:B0-----:R-:W-:Y:S01]  /*9240*/  IADD3 R0, RZ, -R6, -R5 ;  /* 0x80000006ff007210 */ /* 0x001fe20007ffe805 */
[----:B------:R-:W-:Y:S01]  /*9250*/  IMAD.MOV.U32 R5, RZ, RZ, -0x2 ;  /* 0xfffffffeff057424 */ /* 0x000fe200078e00ff */
[----:B------:R-:W-:Y:S01]  /*9260*/  LOP3.LUT R3, R3, UR6, R6, 0xfe, !PT ;  /* 0x0000000603037c12 */ /* 0x000fe2000f8efe06 */
[----:B------:R-:W-:Y:S01]  /*9270*/  IMAD.U32 R6, RZ, RZ, UR8 ;  /* 0x00000008ff067e24 */ /* 0x000fe2000f8e00ff */
[----:B------:R-:W-:Y:S01]  /*9280*/  SHF.R.S32.HI R19, RZ, 0x1f, R18 ;  /* 0x0000001fff137819 */ /* 0x000fe20000011412 */
[----:B------:R-:W-:Y:S01]  /*9290*/  ULDC UR8, c[0x0][0x284] ;  /* 0x0000a10000087ab9 */ /* 0x000fe20000000800 */
[----:B------:R-:W-:-:S02]  /*92a0*/  IMAD R0, R4, -0x40, R0 ;  /* 0xffffffc004007824 */ /* 0x000fc400078e0200 */
[----:B------:R-:W-:Y:S02]  /*92b0*/  IMAD.U32 R158, RZ, RZ, UR8 ;  /* 0x00000008ff9e7e24 */ /* 0x000fe4000f8e00ff */
[----:B------:R-:W-:-:S03]  /*92c0*/  IMAD.WIDE.U32 R6, R6, UR43, R18 ;  /* 0x0000002b06067c25 */ /* 0x000fc6000f8e0012 */
[----:B------:R-:W-:Y:S01]  /*92d0*/  IADD3 R158, R158, -UR41, R0 ;  /* 0x800000299e9e7c10 */ /* 0x000fe2000fffe000 */
[----:B------:R-:W-:Y:S01]  /*92e0*/  VIADD R7, R7, UR4 ;  /* 0x0000000407077c36 */ /* 0x000fe20008000000 */
[----:B------:R-:W-:Y:S01]  /*92f0*/  ULDC UR4, c[0x0][0x288] ;  /* 0x0000a20000047ab9 */ /* 0x000fe20000000800 */
[----:B------:R-:W-:Y:S01]  /*9300*/  LOP3.LUT R0, R8, 0x3, RZ, 0xc0, !PT ;  /* 0x0000000308007812 */ /* 0x000fe200078ec0ff */
[----:B------:R-:W-:-:S04]  /*9310*/  UISETP.GE.AND UP0, UPT, UR42, UR4, UPT ;  /* 0x000000042a00728c */ /* 0x000fc8000bf06270 */
[----:B------:R-:W-:Y:S01]  /*9320*/  UISETP.GE.OR UP0, UPT, UR41, UR8, UP0 ;  /* 0x000000082900728c */ /* 0x000fe20008706670 */
[----:B------:R-:W-:Y:S01]  /*9330*/  IMAD R0, R0, R5, UR4 ;  /* 0x0000000400007e24 */ /* 0x000fe2000f8e0205 */
[----:B------:R-:W-:Y:S02]  /*9340*/  UIMAD.WIDE.U32 UR4, UR39, -0x55555555, URZ ;  /* 0xaaaaaaab270478a5 */ /* 0x000fe4000f8e003f */
[----:B------:R-:W-:Y:S01]  /*9350*/  USEL UR8, URZ, 0x1, !UP1 ;  /* 0x000000013f087887 */ /* 0x000fe2000c800000 */
[----:B------:R-:W-:Y:S01]  /*9360*/  VIADD R0, R0, -UR42 ;  /* 0x8000002a00007c36 */ /* 0x000fe20008000000 */
[----:B------:R-:W-:Y:S01]  /*9370*/  PLOP3.LUT P0, PT, PT, PT, UP0, 0x80, 0x0 ;  /* 0x000000000000781c */ /* 0x000fe20003f0f008 */
[----:B------:R-:W-:Y:S02]  /*9380*/  USHF.R.U32.HI UR4, URZ, 0x1, UR5 ;  /* 0x000000013f047899 */ /* 0x000fe40008011605 */
[----:B------:R-:W-:Y:S02]  /*9390*/  ULOP3.LUT UR38, UR38, UR8, URZ, 0x3c, !UPT ;  /* 0x0000000826267292 */ /* 0x000fe4000f8e3c3f */
[----:B------:R-:W-:-:S02]  /*93a0*/  UIMAD UR39, UR4, -0x3, UR39 ;  /* 0xfffffffd042778a4 */ /* 0x000fc4000f8e0227 */
[----:B------:R-:W-:Y:S01]  /*93b0*/  @UP2 ULOP3.LUT UR38, UR38, 0x1, UR4, 0x78, !UPT ;  /* 0x0000000126262892 */ /* 0x000fe2000f8e7804 */
[----:B------:R-:W-:-:S05]  /*93c0*/  UMOV UR41, 0xffffffff ;  /* 0xffffffff00297882 */ /* 0x000fca0000000000 */
[----:B------:R-:W-:Y:S06]  /*93d0*/  @P0 BRA `(.L_x_34) ;  /* 0x000000fc00a00947 */ /* 0x000fec0003800000 */
[----:B------:R-:W-:Y:S01]  /*93e0*/  FSETP.NEU.AND P0, PT, R16, RZ, PT ;  /* 0x000000ff1000720b */ /* 0x000fe20003f0d000 */
[----:B------:R-:W-:Y:S01]  /*93f0*/  ULDC.64 UR8, c[0x0][0x5c8] ;  /* 0x0001720000087ab9 */ /* 0x000fe20000000a00 */
[----:B------:R-:W-:Y:S01]  /*9400*/  ISETP.GT.AND P3, PT, R158, RZ, PT ;  /* 0x000000ff9e00720c */ /* 0x000fe20003f64270 */
[----:B------:R-:W-:Y:S01]  /*9410*/  UIMAD UR4, UR7, UR8, URZ ;  /* 0x00000008070472a4 */ /* 0x000fe2000f8e023f */
[----:B------:R-:W-:Y:S01]  /*9420*/  IMAD.U32 R10, RZ, RZ, UR9 ;  /* 0x00000009ff0a7e24 */ /* 0x000fe2000f8e00ff */
[----:B------:R-:W-:Y:S01]  /*9430*/  BSSY B0, `(.L_x_34) ;  /* 0x0000fe2000007945 */ /* 0x000fe20003800000 */
[----:B------:R-:W-:Y:S01]  /*9440*/  IMAD.WIDE.U32 R6, R3, UR8, R6 ;  /* 0x0000000803067c25 */ /* 0x000fe2000f8e0006 */
[----:B------:R-:W-:-:S03]  /*9450*/  ISETP.GT.AND P1, PT, R0, RZ, P3 ;  /* 0x000000ff0000720c */ /* 0x000fc60001f24270 */
[----:B------:R-:W-:-:S04]  /*9460*/  IMAD R10, R3, R10, UR4 ;  /* 0x00000004030a7e24 */ /* 0x000fc8000f8e020a */
[----:B------:R-:W-:Y:S01]  /*9470*/  IMAD.IADD R10, R7, 0x1, R10 ;  /* 0x00000001070a7824 */ /* 0x000fe200078e020a */
[----:B------:R-:W-:Y:S06]  /*9480*/  @!P0 BRA `(.L_x_35) ;  /* 0x000000ac003c8947 */ /* 0x000fec0003800000 */
[----:B------:R-:W0:Y:S01]  /*9490*/  LDC.64 R22, c[0x0][0x5b8] ;  /* 0x00016e00ff167b82 */ /* 0x000e220000000a00 */
[----:B------:R-:W2:Y:S01]  /*94a0*/  LDL.LU R11, [R1] ;  /* 0x00000000010b7983 */ /* 0x000ea20000300800 */
[----:B------:R-:W-:-:S06]  /*94b0*/  ULDC.64 UR4, c[0x0][0x5c0] ;  /* 0x0001700000047ab9 */ /* 0x000fcc0000000a00 */
[----:B------:R-:W1:Y:S08]  /*94c0*/  LDC.64 R14, c[0x0][0x5b0] ;  /* 0x00016c00ff0e7b82 */ /* 0x000e700000000a00 */
[----:B------:R-:W3:Y:S01]  /*94d0*/  LDC.64 R12, c[0x0][0x5a8] ;  /* 0x00016a00ff0c7b82 */ /* 0x000ee20000000a00 */
[C---:B0-----:R-:W-:Y:S02]  /*94e0*/  IMAD R159, R22.reuse, UR10, RZ ;  /* 0x0000000a169f7c24 */ /* 0x041fe4000f8e02ff */
[----:B------:R-:W-:-:S04]  /*94f0*/  IMAD.WIDE.U32 R154, R22, UR43, R18 ;  /* 0x0000002b169a7c25 */ /* 0x000fc8000f8e0012 */
[----:B------:R-:W-:Y:S01]  /*9500*/  IMAD R159, R23, UR43, R159 ;  /* 0x0000002b179f7c24 */ /* 0x000fe2000f8e029f */
[----:B------:R-:W-:Y:S01]  /*9510*/  MOV R20, R154 ;  /* 0x0000009a00147202 */ /* 0x000fe20000000f00 */
[----:B-1----:R-:W-:Y:S02]  /*9520*/  IMAD R153, R14, UR7, RZ ;  /* 0x000000070e997c24 */ /* 0x002fe4000f8e02ff */
[----:B------:R-:W-:Y:S02]  /*9530*/  IMAD.IADD R21, R155, 0x1, R159 ;  /* 0x000000019b157824 */ /* 0x000fe400078e029f */
[C---:B------:R-:W-:Y:S02]  /*9540*/  IMAD R153, R3.reuse, R15, R153 ;  /* 0x0000000f03997224 */ /* 0x040fe400078e0299 */
[----:B------:R-:W-:-:S04]  /*9550*/  IMAD.WIDE.U32 R4, R3, R14, R20 ;  /* 0x0000000e03047225 */ /* 0x000fc800078e0014 */
[----:B------:R-:W-:Y:S01]  /*9560*/  IMAD.IADD R5, R5, 0x1, R153 ;  /* 0x0000000105057824 */ /* 0x000fe200078e0299 */
[----:B---3--:R-:W-:-:S04]  /*9570*/  LEA R8, P0, R4, R12, 0x2 ;  /* 0x0000000c04087211 */ /* 0x008fc800078010ff */
[----:B------:R-:W-:-:S05]  /*9580*/  LEA.HI.X R9, R4, R13, R5, 0x2, P0 ;  /* 0x0000000d04097211 */ /* 0x000fca00000f1405 */
[----:B------:R-:W3:Y:S01]  /*9590*/  @P1 LDG.E.LTC128B R23, desc[UR36][R8.64] ;  /* 0x0000002408171981 */ /* 0x000ee2000c1e1920 */
[C---:B------:R-:W-:Y:S01]  /*95a0*/  LEA R4, P0, R6.reuse, UR4, 0x2 ;  /* 0x0000000406047c11 */ /* 0x040fe2000f8010ff */
[----:B------:R-:W-:Y:S03]  /*95b0*/  BSSY B1, `(.L_x_36) ;  /* 0x0000010000017945 */ /* 0x000fe60003800000 */
[----:B------:R-:W-:Y:S02]  /*95c0*/  LEA.HI.X R5, R6, UR5, R10, 0x2, P0 ;  /* 0x0000000506057c11 */ /* 0x000fe400080f140a */
[----:B---3--:R-:W-:-:S05]  /*95d0*/  LOP3.LUT R7, R23, 0xffffe000, RZ, 0xc0, !PT ;  /* 0xffffe00017077812 */ /* 0x008fca00078ec0ff */
[----:B------:R-:W-:-:S04]  /*95e0*/  FMUL R7, R7, R16 ;  /* 0x0000001007077220 */ /* 0x000fc80000400000 */
[----:B--2---:R-:W-:-:S05]  /*95f0*/  FFMA R7, R11, R2, R7 ;  /* 0x000000020b077223 */ /* 0x004fca0000000007 */
[----:B------:R-:W-:-:S05]  /*9600*/  F2FP.TF32.F32.PACK_B R7, R7 ;  /* 0x00000007ff07723e */ /* 0x000fca00024050ff */
[----:B------:R0:W-:Y:S02]  /*9610*/  @P1 STG.E desc[UR36][R4.64], R7 ;  /* 0x0000000704001986 */ /* 0x0001e4000c101924 */
[----:B0-----:R-:W-:-:S04]  /*9620*/  IMAD.WIDE.U32 R6, R3, R14, R18 ;  /* 0x0000000e03067225 */ /* 0x001fc800078e0012 */
[----:B------:R-:W-:Y:S02]  /*9630*/  IMAD.IADD R7, R153, 0x1, R7 ;  /* 0x0000000199077824 */ /* 0x000fe400078e0207 */
[----:B------:R-:W-:-:S04]  /*9640*/  IMAD.WIDE.U32 R6, R22, UR43, R6 ;  /* 0x0000002b16067c25 */ /* 0x000fc8000f8e0006 */
[----:B------:R-:W-:Y:S01]  /*9650*/  IMAD.IADD R7, R159, 0x1, R7 ;  /* 0x000000019f077824 */ /* 0x000fe200078e0207 */
[----:B------:R-:W-:-:S04]  /*9660*/  LEA R10, P0, R6, R12, 0x2 ;  /* 0x0000000c060a7211 */ /* 0x000fc800078010ff */
[----:B------:R-:W-:Y:S02]  /*9670*/  LEA.HI.X R11, R6, R13, R7, 0x2, P0 ;  /* 0x0000000d060b7211 */ /* 0x000fe400000f1407 */
[----:B------:R-:W-:-:S13]  /*9680*/  ISETP.GT.AND P0, PT, R0, 0x1, P3 ;  /* 0x000000010000780c */ /* 0x000fda0001f04270 */
[----:B------:R-:W-:Y:S05]  /*9690*/  @!P0 BRA `(.L_x_37) ;  /* 0x0000000000048947 */ /* 0x000fea0003800000 */
[----:B------:R0:W5:Y:S02]  /*96a0*/  LDG.E.LTC128B R23, desc[UR36][R10.64+0x4] ;  /* 0x000004240a177981 */ /* 0x000164000c1e1920 */
.L_x_37:
[----:B------:R-:W-:Y:S05]  /*96b0*/  BSYNC B1 ;  /* 0x0000000000017941 */ /* 0x000fea0003800000 */
.L_x_36:
[----:B------:R-:W2:Y:S01]  /*96c0*/  LDL.LU R7, [R1+0x4] ;  /* 0x0000040001077983 */ /* 0x000ea20000300800 */
[----:B-----5:R-:W-:Y:S01]  /*96d0*/  LOP3.LUT R6, R23, 0xffffe000, RZ, 0xc0, !PT ;  /* 0xffffe00017067812 */ /* 0x020fe200078ec0ff */
[C---:B------:R-:W-:Y:S01]  /*96e0*/  IMAD.SHL.U32 R156, R14.reuse, 0x8, RZ ;  /* 0x000000080e9c7824 */ /* 0x040fe200078e00ff */
[----:B------:R-:W-:Y:S01]  /*96f0*/  SHF.L.U64.HI R157, R14, 0x3, R15 ;  /* 0x000000030e9d7819 */ /* 0x000fe2000001020f */
[----:B------:R-:W3:Y:S02]  /*9700*/  LDL.LU R160, [R1+0x8] ;  /* 0x0000080001a07983 */ /* 0x000ee40000300800 */
[----:B------:R-:W-:-:S04]  /*9710*/  FMUL R6, R6, R16 ;  /* 0x0000001006067220 */ /* 0x000fc80000400000 */
[----:B--2---:R-:W-:-:S05]  /*9720*/  FFMA R6, R7, R2, R6 ;  /* 0x0000000207067223 */ /* 0x004fca0000000006 */
[----:B------:R-:W-:-:S05]  /*9730*/  F2FP.TF32.F32.PACK_B R6, R6 ;  /* 0x00000006ff06723e */ /* 0x000fca00024050ff */
[----:B------:R1:W-:Y:S01]  /*9740*/  @P0 STG.E desc[UR36][R4.64+0x4], R6 ;  /* 0x0000040604000986 */ /* 0x0003e2000c101924 */
[----:B------:R-:W-:-:S04]  /*9750*/  ISETP.GT.AND P0, PT, R158, 0x8, PT ;  /* 0x000000089e00780c */ /* 0x000fc80003f04270 */
[----:B------:R-:W-:Y:S01]  /*9760*/  ISETP.GT.AND P1, PT, R0, RZ, P0 ;  /* 0x000000ff0000720c */ /* 0x000fe20000724270 */
[----:B-1----:R-:W-:-:S04]  /*9770*/  IMAD.WIDE.U32 R6, R3, R14, R156 ;  /* 0x0000000e03067225 */ /* 0x002fc800078e009c */
[----:B------:R-:W-:Y:S01]  /*9780*/  IMAD.IADD R153, R153, 0x1, R7 ;  /* 0x0000000199997824 */ /* 0x000fe200078e0207 */
[----:B------:R-:W-:-:S05]  /*9790*/  IADD3 R7, P2, R154, R6, RZ ;  /* 0x000000069a077210 */ /* 0x000fca0007f5e0ff */
[----:B------:R-:W-:Y:S01]  /*97a0*/  IMAD.X R9, R153, 0x1, R21, P2 ;  /* 0x0000000199097824 */ /* 0x000fe200010e0615 */
[----:B------:R-:W-:-:S04]  /*97b0*/  LEA R8, P2, R7, R12, 0x2 ;  /* 0x0000000c07087211 */ /* 0x000fc800078410ff */
[----:B------:R-:W-:-:S05]  /*97c0*/  LEA.HI.X R9, R7, R13, R9, 0x2, P2 ;  /* 0x0000000d07097211 */ /* 0x000fca00010f1409 */
[----:B------:R1:W2:Y:S01]  /*97d0*/  @P1 LDG.E.LTC128B R23, desc[UR36][R8.64] ;  /* 0x0000002408171981 */ /* 0x0002a2000c1e1920 */
[----:B------:R-:W-:Y:S01]  /*97e0*/  IADD3 R6, P2, R18, R6, RZ ;  /* 0x0000000612067210 */ /* 0x000fe20007f5e0ff */
[----:B------:R-:W-:Y:S01]  /*97f0*/  IMAD.U32 R161, RZ, RZ, UR8 ;  /* 0x00000008ffa17e24 */ /* 0x000fe2000f8e00ff */
[----:B------:R-:W-:Y:S01]  /*9800*/  ISETP.GT.AND P4, PT, R0, 0x1, P0 ;  /* 0x000000010000780c */ /* 0x000fe20000784270 */
[----:B------:R-:W-:Y:S02]  /*9810*/  BSSY B1, `(.L_x_38) ;  /* 0x0000013000017945 */ /* 0x000fe40003800000 */
[----:B------:R-:W-:Y:S02]  /*9820*/  IMAD.X R7, R19, 0x1, R153, P2 ;  /* 0x0000000113077824 */ /* 0x000fe400010e0699 */
[----:B------:R-:W-:Y:S02]  /*9830*/  IMAD.SHL.U32 R161, R161, 0x20, RZ ;  /* 0x00000020a1a17824 */ /* 0x000fe400078e00ff */
[----:B------:R-:W-:-:S04]  /*9840*/  IMAD.WIDE.U32 R6, R22, UR43, R6 ;  /* 0x0000002b16067c25 */ /* 0x000fc8000f8e0006 */
[----:B------:R-:W-:Y:S01]  /*9850*/  IMAD.IADD R7, R159, 0x1, R7 ;  /* 0x000000019f077824 */ /* 0x000fe200078e0207 */
[----:B-1----:R-:W-:-:S04]  /*9860*/  LEA R8, P2, R6, R12, 0x2 ;  /* 0x0000000c06087211 */ /* 0x002fc800078410ff */
[----:B------:R-:W-:Y:S01]  /*9870*/  LEA.HI.X R9, R6, R13, R7, 0x2, P2 ;  /* 0x0000000d06097211 */ /* 0x000fe200010f1407 */
[----:B------:R-:W-:Y:S01]  /*9880*/  IMAD.U32 R6, RZ, RZ, UR8 ;  /* 0x00000008ff067e24 */ /* 0x000fe2000f8e00ff */
[----:B--2---:R-:W-:-:S05]  /*9890*/  LOP3.LUT R153, R23, 0xffffe000, RZ, 0xc0, !PT ;  /* 0xffffe00017997812 */ /* 0x004fca00078ec0ff */
[----:B------:R-:W-:-:S04]  /*98a0*/  FMUL R153, R153, R16 ;  /* 0x0000001099997220 */ /* 0x000fc80000400000 */
[----:B---3--:R-:W-:Y:S01]  /*98b0*/  FFMA R153, R160, R2, R153 ;  /* 0x00000002a0997223 */ /* 0x008fe20000000099 */
[----:B------:R-:W-:-:S04]  /*98c0*/  IMAD.U32 R160, RZ, RZ, UR9 ;  /* 0x00000009ffa07e24 */ /* 0x000fc8000f8e00ff */
[----:B------:R-:W-:Y:S02]  /*98d0*/  F2FP.TF32.F32.PACK_B R153, R153 ;  /* 0x00000099ff99723e */ /* 0x000fe400024050ff */
[----:B------:R-:W-:Y:S02]  /*98e0*/  SHF.L.U64.HI R160, R6, 0x5, R160 ;  /* 0x0000000506a07819 */ /* 0x000fe400000102a0 */
[----:B------:R-:W-:-:S04]  /*98f0*/  IADD3 R6, P2, R161, R4, RZ ;  /* 0x00000004a1067210 */ /* 0x000fc80007f5e0ff */
[----:B------:R-:W-:-:S05]  /*9900*/  IADD3.X R7, R160, R5, RZ, P2, !PT ;  /* 0x00000005a0077210 */ /* 0x000fca00017fe4ff */
[----:B------:R1:W-:Y:S01]  /*9910*/  @P1 STG.E desc[UR36][R6.64], R153 ;  /* 0x0000009906001986 */ /* 0x0003e2000c101924 */
[----:B------:R-:W-:Y:S05]  /*9920*/  @!P4 BRA `(.L_x_39) ;  /* 0x000000000004c947 */ /* 0x000fea0003800000 */
[----:B------:R2:W5:Y:S02]  /*9930*/  LDG.E.LTC128B R23, desc[UR36][R8.64+0x4] ;  /* 0x0000042408177981 */ /* 0x000564000c1e1920 */
.L_x_39:
[----:B------:R-:W-:Y:S05]  /*9940*/  BSYNC B1 ;  /* 0x0000000000017941 */ /* 0x000fea0003800000 */
.L_x_38:
[----:B------:R-:W3:Y:S01]  /*9950*/  LDL.LU R162, [R1+0xc] ;  /* 0x00000c0001a27983 */ /* 0x000ee20000300800 */
[----:B-1---5:R-:W-:Y:S01]  /*9960*/  LOP3.LUT R153, R23, 0xffffe000, RZ, 0xc0, !PT ;  /* 0xffffe00017997812 */ /* 0x022fe200078ec0ff */
[----:B------:R-:W-:Y:S01]  /*9970*/  BSSY B1, `(.L_x_40) ;  /* 0x0000009000017945 */ /* 0x000fe20003800000 */
[----:B------:R-:W-:-:S03]  /*9980*/  ISETP.GT.AND P1, PT, R0, 0x8, P3 ;  /* 0x000000080000780c */ /* 0x000fc60001f24270 */
[----:B------:R-:W-:-:S04]  /*9990*/  FMUL R153, R153, R16 ;  /* 0x0000001099997220 */ /* 0x000fc80000400000 */
[----:B---3--:R-:W-:-:S05]  /*99a0*/  FFMA R153, R162, R2, R153 ;  /* 0x00000002a2997223 */ /* 0x008fca0000000099 */
[----:B------:R-:W-:-:S05]  /*99b0*/  F2FP.TF32.F32.PACK_B R153, R153 ;  /* 0x00000099ff99723e */ /* 0x000fca00024050ff */
[----:B------:R1:W-:Y:S02]  /*99c0*/  @P4 STG.E desc[UR36][R6.64+0x4], R153 ;  /* 0x0000049906004986 */ /* 0x0003e4000c101924 */
[----:B-1----:R-:W-:Y:S01]  /*99d0*/  IMAD.MOV.U32 R153, RZ, RZ, R23 ;  /* 0x000000ffff997224 */ /* 0x002fe200078e0017 */
[----:B------:R-:W-:Y:S06]  /*99e0*/  @!P1 BRA `(.L_x_41) ;  /* 0x0000000000049947 */ /* 0x000fec0003800000 */
[----:B------:R1:W5:Y:S02]  /*99f0*/  LDG.E.LTC128B R153, desc[UR36][R10.64+0x20] ;  /* 0x000020240a997981 */ /* 0x000364000c1e1920 */
.L_x_41:
[----:B------:R-:W-:Y:S05]  /*9a00*/  BSYNC B1 ;  /* 0x0000000000017941 */ /* 0x000fea0003800000 */
.L_x_40:
[----:B------:R-:W3:Y:S01]  /*9a10*/  LDL.LU R162, [R1+0x10] ;  /* 0x0000100001a27983 */ /* 0x000ee20000300800 */
[----:B-----5:R-:W-:Y:S01]  /*9a20*/  LOP3.LUT R23, R153, 0xffffe000, RZ, 0xc0, !PT ;  /* 0xffffe00099177812 */ /* 0x020fe200078ec0ff */
[----:B------:R-:W-:Y:S01]  /*9a30*/  BSSY B1, `(.L_x_42) ;  /* 0x0000008000017945 */ /* 0x000fe20003800000 */
[----:B------:R-:W-:-:S03]  /*9a40*/  ISETP.GT.AND P2, PT, R0, 0x9, P3 ;  /* 0x000000090000780c */ /* 0x000fc60001f44270 */
[----:B------:R-:W-:-:S04]  /*9a50*/  FMUL R23, R23, R16 ;  /* 0x0000001017177220 */ /* 0x000fc80000400000 */
[----:B---3--:R-:W-:-:S05]  /*9a60*/  FFMA R23, R162, R2, R23 ;  /* 0x00000002a2177223 */ /* 0x008fca0000000017 */
[----:B------:R-:W-:-:S05]  /*9a70*/  F2FP.TF32.F32.PACK_B R23, R23 ;  /* 0x00000017ff17723e */ /* 0x000fca00024050ff */
[----:B------:R3:W-:Y:S01]  /*9a80*/  @P1 STG.E desc[UR36][R4.64+0x20], R23 ;  /* 0x0000201704001986 */ /* 0x0007e2000c101924 */
[----:B------:R-:W-:Y:S05]  /*9a90*/  @!P2 BRA `(.L_x_43) ;  /* 0x000000000004a947 */ /* 0x000fea0003800000 */
[----:B------:R4:W5:Y:S02]  /*9aa0*/  LDG.E.LTC128B R153, desc[UR36][R10.64+0x24] ;  /* 0x000024240a997981 */ /* 0x000964000c1e1920 */
.L_x_43:
[----:B------:R-:W-:Y:S05]  /*9ab0*/  BSYNC B1 ;  /* 0x0000000000017941 */ /* 0x000fea0003800000 */
.L_x_42:
[----:B------:R-:W2:Y:S01]  /*9ac0*/  LDL.LU R162, [R1+0x14] ;  /* 0x0000140001a27983 */ /* 0x000ea20000300800 */
[----:B---3-5:R-:W-:Y:S01]  /*9ad0*/  LOP3.LUT R23, R153, 0xffffe000, RZ, 0xc0, !PT ;  /* 0xffffe00099177812 */ /* 0x028fe200078ec0ff */
[----:B------:R-:W-:Y:S01]  /*9ae0*/  BSSY B1, `(.L_x_44) ;  /* 0x0000008000017945 */ /* 0x000fe20003800000 */
[----:B------:R-:W-:-:S03]  /*9af0*/  ISETP.GT.AND P1, PT, R0, 0x8, P0 ;  /* 0x000000080000780c */ /* 0x000fc60000724270 */
[----:B------:R-:W-:-:S04]  /*9b00*/  FMUL R23, R23, R16 ;  /* 0x0000001017177220 */ /* 0x000fc80000400000 */
[----:B--2---:R-:W-:-:S05]  /*9b10*/  FFMA R23, R162, R2, R23 ;  /* 0x00000002a2177223 */ /* 0x004fca0000000017 */
[----:B------:R-:W-:-:S05]  /*9b20*/  F2FP.TF32.F32.PACK_B R23, R23 ;  /* 0x00000017ff17723e */ /* 0x000fca00024050ff */
[----:B------:R2:W-:Y:S01]  /*9b30*/  @P2 STG.E desc[UR36][R4.64+0x24], R23 ;  /* 0x0000241704002986 */ /* 0x0005e2000c101924 */
[----:B------:R-:W-:Y:S05]  /*9b40*/  @!P1 BRA `(.L_x_45) ;  /* 0x0000000000049947 */ /* 0x000fea0003800000 */
[----:B------:R3:W5:Y:S02]  /*9b50*/  LDG.E.LTC128B R153, desc[UR36][R8.64+0x20] ;  /* 0x0000202408997981 */ /* 0x000764000c1e1920 */
.L_x_45:
[----:B------:R-:W-:Y:S05]  /*9b60*/  BSYNC B1 ;  /* 0x0000000000017941 */ /* 0x000fea0003800000 */
.L_x_44:
[----:B------:R-:W4:Y:S01]  /*9b70*/  LDL.LU R162, [R1+0x18] ;  /* 0x0000180001a27983 */ /* 0x000f220000300800 */
[----:B--2--5:R-:W-:Y:S01]  /*9b80*/  LOP3.LUT R23, R153, 0xffffe000, RZ, 0xc0, !PT ;  /* 0xffffe00099177812 */ /* 0x024fe200078ec0ff */
[----:B------:R-:W-:Y:S01]  /*9b90*/  BSSY B1, `(.L_x_46) ;  /* 0x0000008000017945 */ /* 0x000fe20003800000 */
[----:B------:R-:W-:-:S03]  /*9ba0*/  ISETP.GT.AND P2, PT, R0, 0x9, P0 ;  /* 0x000000090000780c */ /* 0x000fc60000744270 */
[----:B------:R-:W-:-:S04]  /*9bb0*/  FMUL R23, R23, R16 ;  /* 0x0000001017177220 */ /* 0x000fc80000400000 */
[----:B----4-:R-:W-:-:S05]  /*9bc0*/  FFMA R23, R162, R2, R23 ;  /* 0x00000002a2177223 */ /* 0x010fca0000000017 */
[----:B------:R-:W-:-:S05]  /*9bd0*/  F2FP.TF32.F32.PACK_B R23, R23 ;  /* 0x00000017ff17723e */ /* 0x000fca00024050ff */
[----:B------:R2:W-:Y:S01]  /*9be0*/  @P1 STG.E desc[UR36][R6.64+0x20], R23 ;  /* 0x0000201706001986 */ /* 0x0005e2000c101924 */
[----:B------:R-:W-:Y:S05]  /*9bf0*/  @!P2 BRA `(.L_x_47) ;  /* 0x000000000004a947 */ /* 0x000fea0003800000 */
[----:B------:R4:W5:Y:S02]  /*9c00*/  LDG.E.LTC128B R153, desc[UR36][R8.64+0x24] ;  /* 0x0000242408997981 */ /* 0x000964000c1e1920 */
.L_x_47:
[----:B------:R-:W-:Y:S05]  /*9c10*/  BSYNC B1 ;  /* 0x0000000000017941 */ /* 0x000fea0003800000 */
.L_x_46:
[----:B------:R-:W3:Y:S01]  /*9c20*/  LDL.LU R162, [R1+0x1c] ;  /* 0x00001c0001a27983 */ /* 0x000ee20000300800 */
[----:B--2--5:R-:W-:Y:S01]  /*9c30*/  LOP3.LUT R23, R153, 0xffffe000, RZ, 0xc0, !PT ;  /* 0xffffe00099177812 */ /* 0x024fe200078ec0ff */
        /* <DEDUP_REMOVED lines=8> */
.L_x_49:
[----:B------:R-:W-:Y:S05]  /*9cc0*/  BSYNC B1 ;  /* 0x0000000000017941 */ /* 0x000fea0003800000 */
.L_x_48:
        /* <DEDUP_REMOVED lines=10> */
.L_x_51:
[----:B------:R-:W-:Y:S05]  /*9d70*/  BSYNC B1 ;  /* 0x0000000000017941 */ /* 0x000fea0003800000 */
.L_x_50:
        /* <DEDUP_REMOVED lines=10> */
.L_x_53:
[----:B------:R-:W-:Y:S05]  /*9e20*/  BSYNC B1 ;  /* 0x0000000000017941 */ /* 0x000fea0003800000 */
.L_x_52:
        /* <DEDUP_REMOVED lines=10> */
.L_x_55:
[----:B------:R-:W-:Y:S05]  /*9ed0*/  BSYNC B1 ;  /* 0x0000000000017941 */ /* 0x000fea0003800000 */
.L_x_54:
        /* <DEDUP_REMOVED lines=10> */
.L_x_57:
[----:B------:R-:W-:Y:S05]  /*9f80*/  BSYNC B1 ;  /* 0x0000000000017941 */ /* 0x000fea0003800000 */
.L_x_56:
        /* <DEDUP_REMOVED lines=10> */
.L_x_59:
[----:B------:R-:W-:Y:S05]  /*a030*/  BSYNC B1 ;  /* 0x0000000000017941 */ /* 0x000fea0003800000 */
.L_x_58:
        /* <DEDUP_REMOVED lines=10> */
.L_x_61:
[----:B------:R-:W-:Y:S05]  /*a0e0*/  BSYNC B1 ;  /* 0x0000000000017941 */ /* 0x000fea0003800000 */
.L_x_60:
        /* <DEDUP_REMOVED lines=10> */
.L_x_63:
[----:B------:R-:W-:Y:S05]  /*a190*/  BSYNC B1 ;  /* 0x0000000000017941 */ /* 0x000fea0003800000 */
.L_x_62:
        /* <DEDUP_REMOVED lines=10> */
.L_x_65:
[----:B------:R-:W-:Y:S05]  /*a240*/  BSYNC B1 ;  /* 0x0000000000017941 */ /* 0x000fea0003800000 */
.L_x_64:
        /* <DEDUP_REMOVED lines=10> */
.L_x_67:
[----:B------:R-:W-:Y:S05]  /*a2f0*/  BSYNC B1 ;  /* 0x0000000000017941 */ /* 0x000fea0003800000 */
.L_x_66:
        /* <DEDUP_REMOVED lines=10> */
.L_x_69:
[----:B------:R-:W-:Y:S05]  /*a3a0*/  BSYNC B1 ;  /* 0x0000000000017941 */ /* 0x000fea0003800000 */
.L_x_68:
        /* <DEDUP_REMOVED lines=10> */
.L_x_71:
[----:B------:R-:W-:Y:S05]  /*a450*/  BSYNC B1 ;  /* 0x0000000000017941 */ /* 0x000fea0003800000 */
.L_x_70:
        /* <DEDUP_REMOVED lines=10> */
.L_x_73:
[----:B------:R-:W-:Y:S05]  /*a500*/  BSYNC B1 ;  /* 0x0000000000017941 */ /* 0x000fea0003800000 */
.L_x_72:
        /* <DEDUP_REMOVED lines=10> */
.L_x_75:
[----:B------:R-:W-:Y:S05]  /*a5b0*/  BSYNC B1 ;  /* 0x0000000000017941 */ /* 0x000fea0003800000 */
.L_x_74:
        /* <DEDUP_REMOVED lines=10> */
.L_x_77:
[----:B------:R-:W-:Y:S05]  /*a660*/  BSYNC B1 ;  /* 0x0000000000017941 */ /* 0x000fea0003800000 */
.L_x_76:
        /* <DEDUP_REMOVED lines=10> */
.L_x_79:
[----:B------:R-:W-:Y:S05]  /*a710*/  BSYNC B1 ;  /* 0x0000000000017941 */ /* 0x000fea0003800000 */
.L_x_78:
        /* <DEDUP_REMOVED lines=10> */
.L_x_81:
[----:B------:R-:W-:Y:S05]  /*a7c0*/  BSYNC B1 ;  /* 0x0000000000017941 */ /* 0x000fea0003800000 */
.L_x_80:
        /* <DEDUP_REMOVED lines=10> */
.L_x_83:
[----:B------:R-:W-:Y:S05]  /*a870*/  BSYNC B1 ;  /* 0x0000000000017941 */ /* 0x000fea0003800000 */
.L_x_82:
        /* <DEDUP_REMOVED lines=10> */
.L_x_85:
[----:B------:R-:W-:Y:S05]  /*a920*/  BSYNC B1 ;  /* 0x0000000000017941 */ /* 0x000fea0003800000 */
.L_x_84:
        /* <DEDUP_REMOVED lines=10> */
.L_x_87:
[----:B------:R-:W-:Y:S05]  /*a9d0*/  BSYNC B1 ;  /* 0x0000000000017941 */ /* 0x000fea0003800000 */
.L_x_86:
        /* <DEDUP_REMOVED lines=10> */
.L_x_89:
[----:B------:R-:W-:Y:S05]  /*aa80*/  BSYNC B1 ;  /* 0x0000000000017941 */ /* 0x000fea0003800000 */
.L_x_88:
        /* <DEDUP_REMOVED lines=10> */
.L_x_91:
[----:B------:R-:W-:Y:S05]  /*ab30*/  BSYNC B1 ;  /* 0x0000000000017941 */ /* 0x000fea0003800000 */
.L_x_90:
        /* <DEDUP_REMOVED lines=10> */
.L_x_93:
[----:B------:R-:W-:Y:S05]  /*abe0*/  BSYNC B1 ;  /* 0x0000000000017941 */ /* 0x000fea0003800000 */
.L_x_92:
        /* <DEDUP_REMOVED lines=10> */
.L_x_95:
[----:B------:R-:W-:Y:S05]  /*ac90*/  BSYNC B1 ;  /* 0x0000000000017941 */ /* 0x000fea0003800000 */
.L_x_94:
        /* <DEDUP_REMOVED lines=10> */
.L_x_97:
[----:B------:R-:W-:Y:S05]  /*ad40*/  BSYNC B1 ;  /* 0x0000000000017941 */ /* 0x000fea0003800000 */
.L_x_96:
        /* <DEDUP_REMOVED lines=10> */
.L_x_99:
[----:B------:R-:W-:Y:S05]  /*adf0*/  BSYNC B1 ;  /* 0x0000000000017941 */ /* 0x000fea0003800000 */
.L_x_98:
        /* <DEDUP_REMOVED lines=10> */
.L_x_101:
[----:B------:R-:W-:Y:S05]  /*aea0*/  BSYNC B1 ;  /* 0x0000000000017941 */ /* 0x000fea0003800000 */
.L_x_100:
        /* <DEDUP_REMOVED lines=10> */
.L_x_103:
[----:B------:R-:W-:Y:S05]  /*af50*/  BSYNC B1 ;  /* 0x0000000000017941 */ /* 0x000fea0003800000 */
.L_x_102:
        /* <DEDUP_REMOVED lines=10> */
.L_x_105:
[----:B------:R-:W-:Y:S05]  /*b000*/  BSYNC B1 ;  /* 0x0000000000017941 */ /* 0x000fea0003800000 */
.L_x_104:
        /* <DEDUP_REMOVED lines=10> */
.L_x_107:
[----:B------:R-:W-:Y:S05]  /*b0b0*/  BSYNC B1 ;  /* 0x0000000000017941 */ /* 0x000fea0003800000 */
.L_x_106:
        /* <DEDUP_REMOVED lines=10> */
.L_x_109:
[----:B------:R-:W-:Y:S05]  /*b160*/  BSYNC B1 ;  /* 0x0000000000017941 */ /* 0x000fea0003800000 */
.L_x_108:
        /* <DEDUP_REMOVED lines=10> */
.L_x_111:
[----:B------:R-:W-:Y:S05]  /*b210*/  BSYNC B1 ;  /* 0x0000000000017941 */ /* 0x000fea0003800000 */
.L_x_110:
        /* <DEDUP_REMOVED lines=10> */
.L_x_113:
[----:B------:R-:W-:Y:S05]  /*b2c0*/  BSYNC B1 ;  /* 0x0000000000017941 */ /* 0x000fea0003800000 */
.L_x_112:
        /* <DEDUP_REMOVED lines=10> */
.L_x_115:
[----:B------:R-:W-:Y:S05]  /*b370*/  BSYNC B1 ;  /* 0x0000000000017941 */ /* 0x000fea0003800000 */
.L_x_114:
        /* <DEDUP_REMOVED lines=10> */
.L_x_117:
[----:B------:R-:W-:Y:S05]  /*b420*/  BSYNC B1 ;  /* 0x0000000000017941 */ /* 0x000fea0003800000 */
.L_x_116:
        /* <DEDUP_REMOVED lines=10> */
.L_x_119:
[----:B------:R-:W-:Y:S05]  /*b4d0*/  BSYNC B1 ;  /* 0x0000000000017941 */ /* 0x000fea0003800000 */
.L_x_118:
        /* <DEDUP_REMOVED lines=10> */
.L_x_121:
[----:B------:R-:W-:Y:S05]  /*b580*/  BSYNC B1 ;  /* 0x0000000000017941 */ /* 0x000fea0003800000 */
.L_x_120:
        /* <DEDUP_REMOVED lines=10> */
.L_x_123:
[----:B------:R-:W-:Y:S05]  /*b630*/  BSYNC B1 ;  /* 0x0000000000017941 */ /* 0x000fea0003800000 */
.L_x_122:
        /* <DEDUP_REMOVED lines=10> */
.L_x_125:
[----:B------:R-:W-:Y:S05]  /*b6e0*/  BSYNC B1 ;  /* 0x0000000000017941 */ /* 0x000fea0003800000 */
.L_x_124:
        /* <DEDUP_REMOVED lines=10> */
.L_x_127:
[----:B------:R-:W-:Y:S05]  /*b790*/  BSYNC B1 ;  /* 0x0000000000017941 */ /* 0x000fea0003800000 */
.L_x_126:
        /* <DEDUP_REMOVED lines=10> */
.L_x_129:
[----:B------:R-:W-:Y:S05]  /*b840*/  BSYNC B1 ;  /* 0x0000000000017941 */ /* 0x000fea0003800000 */
.L_x_128:
        /* <DEDUP_REMOVED lines=10> */
.L_x_131:
[----:B------:R-:W-:Y:S05]  /*b8f0*/  BSYNC B1 ;  /* 0x0000000000017941 */ /* 0x000fea0003800000 */
.L_x_130:
        /* <DEDUP_REMOVED lines=10> */
.L_x_133:
[----:B------:R-:W-:Y:S05]  /*b9a0*/  BSYNC B1 ;  /* 0x0000000000017941 */ /* 0x000fea0003800000 */
.L_x_132:
        /* <DEDUP_REMOVED lines=10> */
.L_x_135:
[----:B------:R-:W-:Y:S05]  /*ba50*/  BSYNC B1 ;  /* 0x0000000000017941 */ /* 0x000fea0003800000 */
.L_x_134:
        /* <DEDUP_REMOVED lines=10> */
.L_x_137:
[----:B------:R-:W-:Y:S05]  /*bb00*/  BSYNC B1 ;  /* 0x0000000000017941 */ /* 0x000fea0003800000 */
.L_x_136:
        /* <DEDUP_REMOVED lines=10> */
.L_x_139:
[----:B------:R-:W-:Y:S05]  /*bbb0*/  BSYNC B1 ;  /* 0x0000000000017941 */ /* 0x000fea0003800000 */
.L_x_138:
        /* <DEDUP_REMOVED lines=10> */
.L_x_141:
[----:B------:R-:W-:Y:S05]  /*bc60*/  BSYNC B1 ;  /* 0x0000000000017941 */ /* 0x000fea0003800000 */
.L_x_140:
        /* <DEDUP_REMOVED lines=10> */
.L_x_143:
[----:B------:R-:W-:Y:S05]  /*bd10*/  BSYNC B1 ;  /* 0x0000000000017941 */ /* 0x000fea0003800000 */
.L_x_142:
        /* <DEDUP_REMOVED lines=10> */
.L_x_145:
[----:B------:R-:W-:Y:S05]  /*bdc0*/  BSYNC B1 ;  /* 0x0000000000017941 */ /* 0x000fea0003800000 */
.L_x_144:
        /* <DEDUP_REMOVED lines=10> */
.L_x_147:
[----:B------:R-:W-:Y:S05]  /*be70*/  BSYNC B1 ;  /* 0x0000000000017941 */ /* 0x000fea0003800000 */
.L_x_146:
        /* <DEDUP_REMOVED lines=10> */
.L_x_149:
[----:B------:R-:W-:Y:S05]  /*bf20*/  BSYNC B1 ;  /* 0x0000000000017941 */ /* 0x000fea0003800000 */
.L_x_148:
        /* <DEDUP_REMOVED lines=10> */
.L_x_151:
[----:B------:R-:W-:Y:S05]  /*bfd0*/  BSYNC B1 ;  /* 0x0000000000017941 */ /* 0x000fea0003800000 */
.L_x_150:
        /* <DEDUP_REMOVED lines=10> */
.L_x_153:
[----:B------:R-:W-:Y:S05]  /*c080*/  BSYNC B1 ;  /* 0x0000000000017941 */ /* 0x000fea0003800000 */
.L_x_152:
        /* <DEDUP_REMOVED lines=10> */
.L_x_155:
[----:B------:R-:W-:Y:S05]  /*c130*/  BSYNC B1 ;  /* 0x0000000000017941 */ /* 0x000fea0003800000 */
.L_x_154:
        /* <DEDUP_REMOVED lines=10> */
.L_x_157:
[----:B------:R-:W-:Y:S05]  /*c1e0*/  BSYNC B1 ;  /* 0x0000000000017941 */ /* 0x000fea0003800000 */
.L_x_156:
        /* <DEDUP_REMOVED lines=10> */
.L_x_159:
[----:B------:R-:W-:Y:S05]  /*c290*/  BSYNC B1 ;  /* 0x0000000000017941 */ /* 0x000fea0003800000 */
.L_x_158:
        /* <DEDUP_REMOVED lines=10> */
.L_x_161:
[----:B------:R-:W-:Y:S05]  /*c340*/  BSYNC B1 ;  /* 0x0000000000017941 */ /* 0x000fea0003800000 */
.L_x_160:
        /* <DEDUP_REMOVED lines=10> */
.L_x_163:
[----:B------:R-:W-:Y:S05]  /*c3f0*/  BSYNC B1 ;  /* 0x0000000000017941 */ /* 0x000fea0003800000 */
.L_x_162:
        /* <DEDUP_REMOVED lines=10> */
.L_x_165:
[----:B------:R-:W-:Y:S05]  /*c4a0*/  BSYNC B1 ;  /* 0x0000000000017941 */ /* 0x000fea0003800000 */
.L_x_164:
        /* <DEDUP_REMOVED lines=10> */
.L_x_167:
[----:B------:R-:W-:Y:S05]  /*c550*/  BSYNC B1 ;  /* 0x0000000000017941 */ /* 0x000fea0003800000 */
.L_x_166:
        /* <DEDUP_REMOVED lines=10> */
.L_x_169:
[----:B------:R-:W-:Y:S05]  /*c600*/  BSYNC B1 ;  /* 0x0000000000017941 */ /* 0x000fea0003800000 */
.L_x_168:
        /* <DEDUP_REMOVED lines=10> */
.L_x_171:
[----:B------:R-:W-:Y:S05]  /*c6b0*/  BSYNC B1 ;  /* 0x0000000000017941 */ /* 0x000fea0003800000 */
.L_x_170:
        /* <DEDUP_REMOVED lines=10> */
.L_x_173:
[----:B------:R-:W-:Y:S05]  /*c760*/  BSYNC B1 ;  /* 0x0000000000017941 */ /* 0x000fea0003800000 */
.L_x_172:
        /* <DEDUP_REMOVED lines=10> */
.L_x_175:
[----:B------:R-:W-:Y:S05]  /*c810*/  BSYNC B1 ;  /* 0x0000000000017941 */ /* 0x000fea0003800000 */
.L_x_174:
        /* <DEDUP_REMOVED lines=10> */
.L_x_177:
[----:B------:R-:W-:Y:S05]  /*c8c0*/  BSYNC B1 ;  /* 0x0000000000017941 */ /* 0x000fea0003800000 */
.L_x_176:
        /* <DEDUP_REMOVED lines=10> */
.L_x_179:
[----:B------:R-:W-:Y:S05]  /*c970*/  BSYNC B1 ;  /* 0x0000000000017941 */ /* 0x000fea0003800000 */
.L_x_178:
        /* <DEDUP_REMOVED lines=10> */
.L_x_181:
[----:B------:R-:W-:Y:S05]  /*ca20*/  BSYNC B1 ;  /* 0x0000000000017941 */ /* 0x000fea0003800000 */
.L_x_180:
        /* <DEDUP_REMOVED lines=10> */
.L_x_183:
[----:B------:R-:W-:Y:S05]  /*cad0*/  BSYNC B1 ;  /* 0x0000000000017941 */ /* 0x000fea0003800000 */
.L_x_182:
        /* <DEDUP_REMOVED lines=10> */
.L_x_185:
[----:B------:R-:W-:Y:S05]  /*cb80*/  BSYNC B1 ;  /* 0x0000000000017941 */ /* 0x000fea0003800000 */
.L_x_184:
        /* <DEDUP_REMOVED lines=10> */
.L_x_187:
[----:B------:R-:W-:Y:S05]  /*cc30*/  BSYNC B1 ;  /* 0x0000000000017941 */ /* 0x000fea0003800000 */
.L_x_186:
        /* <DEDUP_REMOVED lines=10> */
.L_x_189:
[----:B------:R-:W-:Y:S05]  /*cce0*/  BSYNC B1 ;  /* 0x0000000000017941 */ /* 0x000fea0003800000 */
.L_x_188:
        /* <DEDUP_REMOVED lines=10> */
.L_x_191:
[----:B------:R-:W-:Y:S05]  /*cd90*/  BSYNC B1 ;  /* 0x0000000000017941 */ /* 0x000fea0003800000 */
.L_x_190:
        /* <DEDUP_REMOVED lines=10> */
.L_x_193:
[----:B------:R-:W-:Y:S05]  /*ce40*/  BSYNC B1 ;  /* 0x0000000000017941 */ /* 0x000fea0003800000 */
.L_x_192:
        /* <DEDUP_REMOVED lines=10> */
.L_x_195:
[----:B------:R-:W-:Y:S05]  /*cef0*/  BSYNC B1 ;  /* 0x0000000000017941 */ /* 0x000fea0003800000 */
.L_x_194:
        /* <DEDUP_REMOVED lines=10> */
.L_x_197:
[----:B------:R-:W-:Y:S05]  /*cfa0*/  BSYNC B1 ;  /* 0x0000000000017941 */ /* 0x000fea0003800000 */
.L_x_196:
        /* <DEDUP_REMOVED lines=10> */
.L_x_199:
[----:B------:R-:W-:Y:S05]  /*d050*/  BSYNC B1 ;  /* 0x0000000000017941 */ /* 0x000fea0003800000 */
.L_x_198:
        /* <DEDUP_REMOVED lines=10> */
.L_x_201:
[----:B------:R-:W-:Y:S05]  /*d100*/  BSYNC B1 ;  /* 0x0000000000017941 */ /* 0x000fea0003800000 */
.L_x_200:
        /* <DEDUP_REMOVED lines=10> */
.L_x_203:
[----:B------:R-:W-:Y:S05]  /*d1b0*/  BSYNC B1 ;  /* 0x0000000000017941 */ /* 0x000fea0003800000 */
.L_x_202:
        /* <DEDUP_REMOVED lines=10> */
.L_x_205:
[----:B------:R-:W-:Y:S05]  /*d260*/  BSYNC B1 ;  /* 0x0000000000017941 */ /* 0x000fea0003800000 */
.L_x_204:
        /* <DEDUP_REMOVED lines=10> */
.L_x_207:
[----:B------:R-:W-:Y:S05]  /*d310*/  BSYNC B1 ;  /* 0x0000000000017941 */ /* 0x000fea0003800000 */
.L_x_206:
        /* <DEDUP_REMOVED lines=10> */
.L_x_209:
[----:B------:R-:W-:Y:S05]  /*d3c0*/  BSYNC B1 ;  /* 0x0000000000017941 */ /* 0x000fea0003800000 */
.L_x_208:
        /* <DEDUP_REMOVED lines=10> */
.L_x_211:
[----:B------:R-:W-:Y:S05]  /*d470*/  BSYNC B1 ;  /* 0x0000000000017941 */ /* 0x000fea0003800000 */
.L_x_210:
        /* <DEDUP_REMOVED lines=10> */
.L_x_213:
[----:B------:R-:W-:Y:S05]  /*d520*/  BSYNC B1 ;  /* 0x0000000000017941 */ /* 0x000fea0003800000 */
.L_x_212:
        /* <DEDUP_REMOVED lines=10> */
.L_x_215:
[----:B------:R-:W-:Y:S05]  /*d5d0*/  BSYNC B1 ;  /* 0x0000000000017941 */ /* 0x000fea0003800000 */
.L_x_214:
        /* <DEDUP_REMOVED lines=10> */
.L_x_217:
[----:B------:R-:W-:Y:S05]  /*d680*/  BSYNC B1 ;  /* 0x0000000000017941 */ /* 0x000fea0003800000 */
.L_x_216:
        /* <DEDUP_REMOVED lines=10> */
.L_x_219:
[----:B------:R-:W-:Y:S05]  /*d730*/  BSYNC B1 ;  /* 0x0000000000017941 */ /* 0x000fea0003800000 */
.L_x_218:
        /* <DEDUP_REMOVED lines=10> */
.L_x_221:
[----:B------:R-:W-:Y:S05]  /*d7e0*/  BSYNC B1 ;  /* 0x0000000000017941 */ /* 0x000fea0003800000 */
.L_x_220:
        /* <DEDUP_REMOVED lines=10> */
.L_x_223:
[----:B------:R-:W-:Y:S05]  /*d890*/  BSYNC B1 ;  /* 0x0000000000017941 */ /* 0x000fea0003800000 */
.L_x_222:
        /* <DEDUP_REMOVED lines=10> */
.L_x_225:
[----:B------:R-:W-:Y:S05]  /*d940*/  BSYNC B1 ;  /* 0x0000000000017941 */ /* 0x000fea0003800000 */
.L_x_224:
        /* <DEDUP_REMOVED lines=10> */
.L_x_227:
[----:B------:R-:W-:Y:S05]  /*d9f0*/  BSYNC B1 ;  /* 0x0000000000017941 */ /* 0x000fea0003800000 */
.L_x_226:
        /* <DEDUP_REMOVED lines=10> */
.L_x_229:
[----:B------:R-:W-:Y:S05]  /*daa0*/  BSYNC B1 ;  /* 0x0000000000017941 */ /* 0x000fea0003800000 */
.L_x_228:
        /* <DEDUP_REMOVED lines=10> */
.L_x_231:
[----:B------:R-:W-:Y:S05]  /*db50*/  BSYNC B1 ;  /* 0x0000000000017941 */ /* 0x000fea0003800000 */
.L_x_230:
        /* <DEDUP_REMOVED lines=10> */
.L_x_233:
[----:B------:R-:W-:Y:S05]  /*dc00*/  BSYNC B1 ;  /* 0x0000000000017941 */ /* 0x000fea0003800000 */
.L_x_232:
        /* <DEDUP_REMOVED lines=10> */
.L_x_235:
[----:B------:R-:W-:Y:S05]  /*dcb0*/  BSYNC B1 ;  /* 0x0000000000017941 */ /* 0x000fea0003800000 */
.L_x_234:
        /* <DEDUP_REMOVED lines=10> */
.L_x_237:
[----:B------:R-:W-:Y:S05]  /*dd60*/  BSYNC B1 ;  /* 0x0000000000017941 */ /* 0x000fea0003800000 */
.L_x_236:
        /* <DEDUP_REMOVED lines=10> */
.L_x_239:
[----:B------:R-:W-:Y:S05]  /*de10*/  BSYNC B1 ;  /* 0x0000000000017941 */ /* 0x000fea0003800000 */
.L_x_238:
        /* <DEDUP_REMOVED lines=10> */
.L_x_241:
[----:B------:R-:W-:Y:S05]  /*dec0*/  BSYNC B1 ;  /* 0x0000000000017941 */ /* 0x000fea0003800000 */
.L_x_240:
        /* <DEDUP_REMOVED lines=10> */
.L_x_243:
[----:B------:R-:W-:Y:S05]  /*df70*/  BSYNC B1 ;  /* 0x0000000000017941 */ /* 0x000fea0003800000 */
.L_x_242:
        /* <DEDUP_REMOVED lines=10> */
.L_x_245:
[----:B------:R-:W-:Y:S05]  /*e020*/  BSYNC B1 ;  /* 0x0000000000017941 */ /* 0x000fea0003800000 */
.L_x_244:
        /* <DEDUP_REMOVED lines=10> */
.L_x_247:
[----:B------:R-:W-:Y:S05]  /*e0d0*/  BSYNC B1 ;  /* 0x0000000000017941 */ /* 0x000fea0003800000 */
.L_x_246:
        /* <DEDUP_REMOVED lines=10> */
.L_x_249:
[----:B------:R-:W-:Y:S05]  /*e180*/  BSYNC B1 ;  /* 0x0000000000017941 */ /* 0x000fea0003800000 */
.L_x_248:
        /* <DEDUP_REMOVED lines=10> */
.L_x_251:
[----:B------:R-:W-:Y:S05]  /*e230*/  BSYNC B1 ;  /* 0x0000000000017941 */ /* 0x000fea0003800000 */
.L_x_250:
        /* <DEDUP_REMOVED lines=10> */
.L_x_253:
[----:B------:R-:W-:Y:S05]  /*e2e0*/  BSYNC B1 ;  /* 0x0000000000017941 */ /* 0x000fea0003800000 */
.L_x_252:
        /* <DEDUP_REMOVED lines=10> */
.L_x_255:
[----:B------:R-:W-:Y:S05]  /*e390*/  BSYNC B1 ;  /* 0x0000000000017941 */ /* 0x000fea0003800000 */
.L_x_254:
        /* <DEDUP_REMOVED lines=10> */
.L_x_257:
[----:B------:R-:W-:Y:S05]  /*e440*/  BSYNC B1 ;  /* 0x0000000000017941 */ /* 0x000fea0003800000 */
.L_x_256:
        /* <DEDUP_REMOVED lines=10> */
.L_x_259:
[----:B------:R-:W-:Y:S05]  /*e4f0*/  BSYNC B1 ;  /* 0x0000000000017941 */ /* 0x000fea0003800000 */
.L_x_258:
        /* <DEDUP_REMOVED lines=10> */
.L_x_261:
[----:B------:R-:W-:Y:S05]  /*e5a0*/  BSYNC B1 ;  /* 0x0000000000017941 */ /* 0x000fea0003800000 */
.L_x_260:
        /* <DEDUP_REMOVED lines=10> */
.L_x_263:
[----:B------:R-:W-:Y:S05]  /*e650*/  BSYNC B1 ;  /* 0x0000000000017941 */ /* 0x000fea0003800000 */
.L_x_262:
        /* <DEDUP_REMOVED lines=10> */
.L_x_265:
[----:B------:R-:W-:Y:S05]  /*e700*/  BSYNC B1 ;  /* 0x0000000000017941 */ /* 0x000fea0003800000 */
.L_x_264:
        /* <DEDUP_REMOVED lines=10> */
.L_x_267:
[----:B------:R-:W-:Y:S05]  /*e7b0*/  BSYNC B1 ;  /* 0x0000000000017941 */ /* 0x000fea0003800000 */
.L_x_266:
        /* <DEDUP_REMOVED lines=10> */
.L_x_269:
[----:B------:R-:W-:Y:S05]  /*e860*/  BSYNC B1 ;  /* 0x0000000000017941 */ /* 0x000fea0003800000 */
.L_x_268:
        /* <DEDUP_REMOVED lines=10> */
.L_x_271:
[----:B------:R-:W-:Y:S05]  /*e910*/  BSYNC B1 ;  /* 0x0000000000017941 */ /* 0x000fea0003800000 */
.L_x_270:
        /* <DEDUP_REMOVED lines=10> */
.L_x_273:
[----:B------:R-:W-:Y:S05]  /*e9c0*/  BSYNC B1 ;  /* 0x0000000000017941 */ /* 0x000fea0003800000 */
.L_x_272:
        /* <DEDUP_REMOVED lines=10> */
.L_x_275:
[----:B------:R-:W-:Y:S05]  /*ea70*/  BSYNC B1 ;  /* 0x0000000000017941 */ /* 0x000fea0003800000 */
.L_x_274:
        /* <DEDUP_REMOVED lines=10> */
.L_x_277:
[----:B------:R-:W-:Y:S05]  /*eb20*/  BSYNC B1 ;  /* 0x0000000000017941 */ /* 0x000fea0003800000 */
.L_x_276:
        /* <DEDUP_REMOVED lines=10> */
.L_x_279:
[----:B------:R-:W-:Y:S05]  /*ebd0*/  BSYNC B1 ;  /* 0x0000000000017941 */ /* 0x000fea0003800000 */
.L_x_278:
        /* <DEDUP_REMOVED lines=10> */
.L_x_281:
[----:B------:R-:W-:Y:S05]  /*ec80*/  BSYNC B1 ;  /* 0x0000000000017941 */ /* 0x000fea0003800000 */
.L_x_280:
        /* <DEDUP_REMOVED lines=10> */
.L_x_283:
[----:B------:R-:W-:Y:S05]  /*ed30*/  BSYNC B1 ;  /* 0x0000000000017941 */ /* 0x000fea0003800000 */
.L_x_282:
[----:B01-34-:R-:W3:Y:S01]  /*ed40*/  LDL.LU R10, [R1+0x1f4] ;  /* 0x0001f400010a7983 */ /* 0x01bee20000300800 */
        /* <DEDUP_REMOVED lines=9> */
.L_x_285:
[----:B------:R-:W-:Y:S05]  /*ede0*/  BSYNC B1 ;  /* 0x0000000000017941 */ /* 0x000fea0003800000 */
.L_x_284:
[----:B------:R-:W3:Y:S01]  /*edf0*/  LDL.LU R10, [R1+0x1f8] ;  /* 0x0001f800010a7983 */ /* 0x000ee20000300800 */
[----:B0----5:R-:W-:Y:S01]  /*ee00*/  LOP3.LUT R11, R153, 0xffffe000, RZ, 0xc0, !PT ;  /* 0xffffe000990b7812 */ /* 0x021fe200078ec0ff */
[----:B------:R-:W-:Y:S01]  /*ee10*/  BSSY B1, `(.L_x_286) ;  /* 0x000000b000017945 */ /* 0x000fe20003800000 */
[----:B------:R-:W-:Y:S02]  /*ee20*/  ISETP.GT.AND P1, PT, R0, 0xf9, P0 ;  /* 0x000000f90000780c */ /* 0x000fe40000724270 */
[----:B------:R-:W-:Y:S01]  /*ee30*/  IADD3 R169, P2, R3, 0x80, RZ ;  /* 0x0000008003a97810 */ /* 0x000fe20007f5e0ff */
[----:B------:R-:W-:-:S04]  /*ee40*/  FMUL R11, R11, R16 ;  /* 0x000000100b0b7220 */ /* 0x000fc80000400000 */
[----:B------:R-:W-:Y:S02]  /*ee50*/  IMAD.X R3, RZ, RZ, UR7, P2 ;  /* 0x00000007ff037e24 */ /* 0x000fe400090e06ff */
[----:B---3--:R-:W-:Y:S02]  /*ee60*/  FFMA R11, R10, R2, R11 ;  /* 0x000000020a0b7223 */ /* 0x008fe4000000000b */
[----:B------:R-:W-:-:S03]  /*ee70*/  IMAD R10, R3, R14, RZ ;  /* 0x0000000e030a7224 */ /* 0x000fc600078e02ff */
[----:B------:R-:W-:-:S05]  /*ee80*/  F2FP.TF32.F32.PACK_B R11, R11 ;  /* 0x0000000bff0b723e */ /* 0x000fca00024050ff */
[----:B------:R0:W-:Y:S01]  /*ee90*/  @P4 STG.E desc[UR36][R6.64+0x3e0], R11 ;  /* 0x0003e00b06004986 */ /* 0x0001e2000c101924 */
[----:B------:R-:W-:Y:S05]  /*eea0*/  @!P1 BRA `(.L_x_287) ;  /* 0x0000000000049947 */ /* 0x000fea0003800000 */
[----:B------:R3:W5:Y:S02]  /*eeb0*/  LDG.E.LTC128B R153, desc[UR36][R8.64+0x3e4] ;  /* 0x0003e42408997981 */ /* 0x000764000c1e1920 */
.L_x_287:
[----:B------:R-:W-:Y:S05]  /*eec0*/  BSYNC B1 ;  /* 0x0000000000017941 */ /* 0x000fea0003800000 */
.L_x_286:
[----:B0-----:R-:W4:Y:S01]  /*eed0*/  LDL.LU R11, [R1+0x1fc] ;  /* 0x0001fc00010b7983 */ /* 0x001f220000300800 */
[----:B-----5:R-:W-:Y:S01]  /*eee0*/  LOP3.LUT R3, R153, 0xffffe000, RZ, 0xc0, !PT ;  /* 0xffffe00099037812 */ /* 0x020fe200078ec0ff */
[C---:B--2---:R-:W-:Y:S01]  /*eef0*/  IMAD R23, R169.reuse, R15, R10 ;  /* 0x0000000fa9177224 */ /* 0x044fe200078e020a */
[----:B------:R-:W-:Y:S01]  /*ef00*/  ISETP.GT.AND P0, PT, R158, 0x80, PT ;  /* 0x000000809e00780c */ /* 0x000fe20003f04270 */
[----:B-1-3--:R-:W-:-:S04]  /*ef10*/  IMAD.WIDE.U32 R8, R169, R14, R20 ;  /* 0x0000000ea9087225 */ /* 0x00afc800078e0014 */
[----:B------:R-:W-:Y:S01]  /*ef20*/  FMUL R3, R3, R16 ;  /* 0x0000001003037220 */ /* 0x000fe20000400000 */
[----:B------:R-:W-:Y:S01]  /*ef30*/  ISETP.GT.AND P4, PT, R0, RZ, P0 ;  /* 0x000000ff0000720c */ /* 0x000fe20000784270 */
[----:B------:R-:W-:Y:S01]  /*ef40*/  IMAD.IADD R9, R9, 0x1, R23 ;  /* 0x0000000109097824 */ /* 0x000fe200078e0217 */
[----:B------:R-:W-:Y:S01]  /*ef50*/  LEA R10, P2, R8, R12, 0x2 ;  /* 0x0000000c080a7211 */ /* 0x000fe200078410ff */
[----:B----4-:R-:W-:-:S03]  /*ef60*/  FFMA R15, R11, R2, R3 ;  /* 0x000000020b0f7223 */ /* 0x010fc60000000003 */
[----:B------:R-:W-:Y:S02]  /*ef70*/  LEA.HI.X R11, R8, R13, R9, 0x2, P2 ;  /* 0x0000000d080b7211 */ /* 0x000fe400010f1409 */
[----:B------:R-:W-:-:S05]  /*ef80*/  F2FP.TF32.F32.PACK_B R15, R15 ;  /* 0x0000000fff0f723e */ /* 0x000fca00024050ff */
[----:B------:R0:W-:Y:S04]  /*ef90*/  @P1 STG.E desc[UR36][R6.64+0x3e4], R15 ;  /* 0x0003e40f06001986 */ /* 0x0001e8000c101924 */
[----:B------:R-:W2:Y:S01]  /*efa0*/  @P4 LDG.E.LTC128B R153, desc[UR36][R10.64] ;  /* 0x000000240a994981 */ /* 0x000ea2000c1e1920 */
[----:B------:R-:W-:Y:S01]  /*efb0*/  IMAD.WIDE.U32 R8, R169, R14, R18 ;  /* 0x0000000ea9087225 */ /* 0x000fe200078e0012 */
[----:B------:R-:W-:Y:S01]  /*efc0*/  ISETP.GT.AND P2, PT, R0, 0x1, P0 ;  /* 0x000000010000780c */ /* 0x000fe20000744270 */
[----:B------:R-:W-:Y:S02]  /*efd0*/  BSSY B1, `(.L_x_288) ;  /* 0x0000014000017945 */ /* 0x000fe40003800000 */
[----:B------:R-:W-:Y:S02]  /*efe0*/  IMAD.U32 R165, RZ, RZ, UR8 ;  /* 0x00000008ffa57e24 */ /* 0x000fe4000f8e00ff */
[----:B------:R-:W-:-:S02]  /*eff0*/  IMAD.IADD R9, R23, 0x1, R9 ;  /* 0x0000000117097824 */ /* 0x000fc400078e0209 */
[----:B------:R-:W-:Y:S02]  /*f000*/  IMAD.U32 R167, RZ, RZ, UR8 ;  /* 0x00000008ffa77e24 */ /* 0x000fe4000f8e00ff */
[----:B------:R-:W-:Y:S02]  /*f010*/  IMAD.U32 R164, RZ, RZ, UR9 ;  /* 0x00000009ffa47e24 */ /* 0x000fe4000f8e00ff */
[----:B------:R-:W-:Y:S02]  /*f020*/  IMAD.SHL.U32 R165, R165, 0x200, RZ ;  /* 0x00000200a5a57824 */ /* 0x000fe400078e00ff */
[----:B------:R-:W-:Y:S01]  /*f030*/  IMAD.WIDE.U32 R162, R22, UR43, R8 ;  /* 0x0000002b16a27c25 */ /* 0x000fe2000f8e0008 */
[----:B------:R-:W-:Y:S02]  /*f040*/  SHF.L.U64.HI R167, R167, 0x9, R164 ;  /* 0x00000009a7a77819 */ /* 0x000fe400000102a4 */
[----:B------:R-:W-:Y:S02]  /*f050*/  IADD3 R8, P1, R165, R4, RZ ;  /* 0x00000004a5087210 */ /* 0x000fe40007f3e0ff */
[----:B0-----:R-:W-:-:S03]  /*f060*/  LEA R6, P3, R162, R12, 0x2 ;  /* 0x0000000ca2067211 */ /* 0x001fc600078610ff */
[----:B------:R-:W-:Y:S01]  /*f070*/  IMAD.X R9, R167, 0x1, R5, P1 ;  /* 0x00000001a7097824 */ /* 0x000fe200008e0605 */
[----:B--2---:R-:W-:-:S05]  /*f080*/  LOP3.LUT R3, R153, 0xffffe000, RZ, 0xc0, !PT ;  /* 0xffffe00099037812 */ /* 0x004fca00078ec0ff */
[----:B------:R-:W-:-:S04]  /*f090*/  FMUL R3, R3, R16 ;  /* 0x0000001003037220 */ /* 0x000fc80000400000 */
[----:B------:R-:W-:Y:S01]  /*f0a0*/  FFMA R11, R24, R2, R3 ;  /* 0x00000002180b7223 */ /* 0x000fe20000000003 */
[----:B------:R-:W-:-:S04]  /*f0b0*/  IMAD.IADD R3, R159, 0x1, R163 ;  /* 0x000000019f037824 */ /* 0x000fc800078e02a3 */
[----:B------:R-:W-:Y:S02]  /*f0c0*/  F2FP.TF32.F32.PACK_B R11, R11 ;  /* 0x0000000bff0b723e */ /* 0x000fe400024050ff */
[----:B------:R-:W-:-:S03]  /*f0d0*/  LEA.HI.X R7, R162, R13, R3, 0x2, P3 ;  /* 0x0000000da2077211 */ /* 0x000fc600018f1403 */
[----:B------:R0:W-:Y:S01]  /*f0e0*/  @P4 STG.E desc[UR36][R8.64], R11 ;  /* 0x0000000b08004986 */ /* 0x0001e2000c101924 */
[----:B------:R-:W-:Y:S05]  /*f0f0*/  @!P2 BRA `(.L_x_289) ;  /* 0x000000000004a947 */ /* 0x000fea0003800000 */
[----:B------:R1:W5:Y:S02]  /*f100*/  LDG.E.LTC128B R153, desc[UR36][R6.64+0x4] ;  /* 0x0000042406997981 */ /* 0x000364000c1e1920 */
.L_x_289:
[----:B------:R-:W-:Y:S05]  /*f110*/  BSYNC B1 ;  /* 0x0000000000017941 */ /* 0x000fea0003800000 */
.L_x_288:
[----:B-----5:R-:W-:Y:S01]  /*f120*/  LOP3.LUT R3, R153, 0xffffe000, RZ, 0xc0, !PT ;  /* 0xffffe00099037812 */ /* 0x020fe200078ec0ff */
[----:B------:R-:W-:Y:S01]  /*f130*/  IMAD.WIDE.U32 R14, R169, R14, R156 ;  /* 0x0000000ea90e7225 */ /* 0x000fe200078e009c */
[----:B------:R-:W-:Y:S01]  /*f140*/  ISETP.GT.AND P1, PT, R158, 0x88, PT ;  /* 0x000000889e00780c */ /* 0x000fe20003f24270 */
[----:B------:R-:W-:Y:S02]  /*f150*/  BSSY B1, `(.L_x_290) ;  /* 0x000000f000017945 */ /* 0x000fe40003800000 */
[----:B------:R-:W-:Y:S01]  /*f160*/  FMUL R10, R3, R16 ;  /* 0x00000010030a7220 */ /* 0x000fe20000400000 */
[----:B------:R-:W-:Y:S01]  /*f170*/  ISETP.GT.AND P3, PT, R0, RZ, P1 ;  /* 0x000000ff0000720c */ /* 0x000fe20000f64270 */
[----:B------:R-:W-:Y:S01]  /*f180*/  IMAD.IADD R23, R23, 0x1, R15 ;  /* 0x0000000117177824 */ /* 0x000fe200078e020f */
[----:B------:R-:W-:Y:S01]  /*f190*/  IADD3 R154, P4, R154, R14, RZ ;  /* 0x0000000e9a9a7210 */ /* 0x000fe20007f9e0ff */
[----:B------:R-:W-:Y:S01]  /*f1a0*/  FFMA R25, R25, R2, R10 ;  /* 0x0000000219197223 */ /* 0x000fe2000000000a */
[----:B------:R-:W-:-:S03]  /*f1b0*/  IADD3 R14, P5, R18, R14, RZ ;  /* 0x0000000e120e7210 */ /* 0x000fc60007fbe0ff */
[----:B------:R-:W-:Y:S01]  /*f1c0*/  IMAD.X R20, R23, 0x1, R21, P4 ;  /* 0x0000000117147824 */ /* 0x000fe200020e0615 */
[----:B------:R-:W-:Y:S02]  /*f1d0*/  F2FP.TF32.F32.PACK_B R25, R25 ;  /* 0x00000019ff19723e */ /* 0x000fe400024050ff */
[C---:B------:R-:W-:Y:S02]  /*f1e0*/  LEA R10, P4, R154.reuse, R12, 0x2 ;  /* 0x0000000c9a0a7211 */ /* 0x040fe400078810ff */
[----:B------:R-:W-:Y:S01]  /*f1f0*/  IADD3.X R15, R19, R23, RZ, P5, !PT ;  /* 0x00000017130f7210 */ /* 0x000fe20002ffe4ff */
[----:B------:R2:W-:Y:S01]  /*f200*/  @P2 STG.E desc[UR36][R8.64+0x4], R25 ;  /* 0x0000041908002986 */ /* 0x0005e2000c101924 */
[----:B0-----:R-:W-:Y:S01]  /*f210*/  LEA.HI.X R11, R154, R13, R20, 0x2, P4 ;  /* 0x0000000d9a0b7211 */ /* 0x001fe200020f1414 */
[----:B------:R-:W-:Y:S08]  /*f220*/  @!P3 BRA `(.L_x_291) ;  /* 0x000000000004b947 */ /* 0x000ff00003800000 */
[----:B------:R0:W5:Y:S02]  /*f230*/  LDG.E.LTC128B R153, desc[UR36][R10.64] ;  /* 0x000000240a997981 */ /* 0x000164000c1e1920 */
.L_x_291:
[----:B------:R-:W-:Y:S05]  /*f240*/  BSYNC B1 ;  /* 0x0000000000017941 */ /* 0x000fea0003800000 */
.L_x_290:
[----:B-----5:R-:W-:Y:S01]  /*f250*/  LOP3.LUT R3, R153, 0xffffe000, RZ, 0xc0, !PT ;  /* 0xffffe00099037812 */ /* 0x020fe200078ec0ff */
[----:B------:R-:W-:Y:S01]  /*f260*/  IMAD.WIDE.U32 R22, R22, UR43, R14 ;  /* 0x0000002b16167c25 */ /* 0x000fe2000f8e000e */
[----:B0-----:R-:W-:Y:S01]  /*f270*/  IADD3 R10, P2, R8, R161, RZ ;  /* 0x000000a1080a7210 */ /* 0x001fe20007f5e0ff */
[----:B------:R-:W-:Y:S01]  /*f280*/  BSSY B1, `(.L_x_292) ;  /* 0x000000c000017945 */ /* 0x000fe20003800000 */
[----:B------:R-:W-:Y:S01]  /*f290*/  ISETP.GT.AND P5, PT, R0, 0x1, P1 ;  /* 0x000000010000780c */ /* 0x000fe20000fa4270 */
[----:B------:R-:W-:Y:S01]  /*f2a0*/  FMUL R3, R3, R16 ;  /* 0x0000001003037220 */ /* 0x000fe20000400000 */
[----:B------:R-:W-:Y:S01]  /*f2b0*/  IMAD.IADD R159, R159, 0x1, R23 ;  /* 0x000000019f9f7824 */ /* 0x000fe200078e0217 */
[----:B------:R-:W-:Y:S01]  /*f2c0*/  LEA R12, P4, R22, R12, 0x2 ;  /* 0x0000000c160c7211 */ /* 0x000fe200078810ff */
[----:B------:R-:W-:Y:S02]  /*f2d0*/  IMAD.X R11, R9, 0x1, R160, P2 ;  /* 0x00000001090b7824 */ /* 0x000fe400010e06a0 */
[----:B------:R-:W-:Y:S01]  /*f2e0*/  FFMA R3, R26, R2, R3 ;  /* 0x000000021a037223 */ /* 0x000fe20000000003 */
[----:B------:R-:W-:-:S04]  /*f2f0*/  LEA.HI.X R13, R22, R13, R159, 0x2, P4 ;  /* 0x0000000d160d7211 */ /* 0x000fc800020f149f */
[----:B------:R-:W-:-:S05]  /*f300*/  F2FP.TF32.F32.PACK_B R3, R3 ;  /* 0x00000003ff03723e */ /* 0x000fca00024050ff */
[----:B------:R0:W-:Y:S01]  /*f310*/  @P3 STG.E desc[UR36][R10.64], R3 ;  /* 0x000000030a003986 */ /* 0x0001e2000c101924 */
[----:B------:R-:W-:Y:S05]  /*f320*/  @!P5 BRA `(.L_x_293) ;  /* 0x000000000004d947 */ /* 0x000fea0003800000 */
[----:B------:R3:W5:Y:S02]  /*f330*/  LDG.E.LTC128B R153, desc[UR36][R12.64+0x4] ;  /* 0x000004240c997981 */ /* 0x000764000c1e1920 */
.L_x_293:
[----:B------:R-:W-:Y:S05]  /*f340*/  BSYNC B1 ;  /* 0x0000000000017941 */ /* 0x000fea0003800000 */
.L_x_292:
[----:B0----5:R-:W-:Y:S01]  /*f350*/  LOP3.LUT R3, R153, 0xffffe000, RZ, 0xc0, !PT ;  /* 0xffffe00099037812 */ /* 0x021fe200078ec0ff */
[----:B------:R-:W-:Y:S01]  /*f360*/  BSSY B1, `(.L_x_294) ;  /* 0x0000008000017945 */ /* 0x000fe20003800000 */
[----:B------:R-:W-:-:S03]  /*f370*/  ISETP.GT.AND P2, PT, R0, 0x8, P0 ;  /* 0x000000080000780c */ /* 0x000fc60000744270 */
[----:B------:R-:W-:-:S04]  /*f380*/  FMUL R14, R3, R16 ;  /* 0x00000010030e7220 */ /* 0x000fc80000400000 */
[----:B------:R-:W-:-:S05]  /*f390*/  FFMA R27, R27, R2, R14 ;  /* 0x000000021b1b7223 */ /* 0x000fca000000000e */
[----:B------:R-:W-:-:S05]  /*f3a0*/  F2FP.TF32.F32.PACK_B R27, R27 ;  /* 0x0000001bff1b723e */ /* 0x000fca00024050ff */
[----:B------:R0:W-:Y:S01]  /*f3b0*/  @P5 STG.E desc[UR36][R10.64+0x4], R27 ;  /* 0x0000041b0a005986 */ /* 0x0001e2000c101924 */
[----:B------:R-:W-:Y:S05]  /*f3c0*/  @!P2 BRA `(.L_x_295) ;  /* 0x000000000004a947 */ /* 0x000fea0003800000 */
[----:B------:R4:W5:Y:S02]  /*f3d0*/  LDG.E.LTC128B R153, desc[UR36][R6.64+0x20] ;  /* 0x0000202406997981 */ /* 0x000964000c1e1920 */
.L_x_295:
[----:B------:R-:W-:Y:S05]  /*f3e0*/  BSYNC B1 ;  /* 0x0000000000017941 */ /* 0x000fea0003800000 */
.L_x_294:
[----:B-----5:R-:W-:Y:S01]  /*f3f0*/  LOP3.LUT R3, R153, 0xffffe000, RZ, 0xc0, !PT ;  /* 0xffffe00099037812 */ /* 0x020fe200078ec0ff */
        /* <DEDUP_REMOVED lines=8> */
.L_x_297:
[----:B------:R-:W-:Y:S05]  /*f480*/  BSYNC B1 ;  /* 0x0000000000017941 */ /* 0x000fea0003800000 */
.L_x_296:
        /* <DEDUP_REMOVED lines=9> */
.L_x_299:
[----:B------:R-:W-:Y:S05]  /*f520*/  BSYNC B1 ;  /* 0x0000000000017941 */ /* 0x000fea0003800000 */
.L_x_298:
[----:B-----5:R-:W-:Y:S01]  /*f530*/  LOP3.LUT R3, R153, 0xffffe000, RZ, 0xc0, !PT ;  /* 0xffffe00099037812 */ /* 0x020fe200078ec0ff */
[----:B------:R-:W-:Y:S01]  /*f540*/  BSSY B1, `(.L_x_300) ;  /* 0x000000a000017945 */ /* 0x000fe20003800000 */
[----:B------:R-:W-:Y:S02]  /*f550*/  IADD3 R10, P3, R161, R8, RZ ;  /* 0x00000008a10a7210 */ /* 0x000fe40007f7e0ff */
[----:B------:R-:W-:Y:S01]  /*f560*/  ISETP.GT.AND P2, PT, R0, 0x9, P1 ;  /* 0x000000090000780c */ /* 0x000fe20000f44270 */
[----:B------:R-:W-:Y:S02]  /*f570*/  FMUL R3, R3, R16 ;  /* 0x0000001003037220 */ /* 0x000fe40000400000 */
[----:B------:R-:W-:Y:S02]  /*f580*/  IMAD.X R11, R160, 0x1, R9, P3 ;  /* 0x00000001a00b7824 */ /* 0x000fe400018e0609 */
[----:B------:R-:W-:-:S05]  /*f590*/  FFMA R3, R30, R2, R3 ;  /* 0x000000021e037223 */ /* 0x000fca0000000003 */
[----:B------:R-:W-:-:S05]  /*f5a0*/  F2FP.TF32.F32.PACK_B R3, R3 ;  /* 0x00000003ff03723e */ /* 0x000fca00024050ff */
[----:B------:R0:W-:Y:S01]  /*f5b0*/  @P4 STG.E desc[UR36][R10.64+0x20], R3 ;  /* 0x000020030a004986 */ /* 0x0001e2000c101924 */
[----:B------:R-:W-:Y:S05]  /*f5c0*/  @!P2 BRA `(.L_x_301) ;  /* 0x000000000004a947 */ /* 0x000fea0003800000 */
[----:B------:R0:W5:Y:S02]  /*f5d0*/  LDG.E.LTC128B R153, desc[UR36][R12.64+0x24] ;  /* 0x000024240c997981 */ /* 0x000164000c1e1920 */
.L_x_301:
[----:B------:R-:W-:Y:S05]  /*f5e0*/  BSYNC B1 ;  /* 0x0000000000017941 */ /* 0x000fea0003800000 */
.L_x_300:
[----:B0----5:R-:W-:Y:S01]  /*f5f0*/  LOP3.LUT R3, R153, 0xffffe000, RZ, 0xc0, !PT ;  /* 0xffffe00099037812 */ /* 0x021fe200078ec0ff */
[----:B------:R-:W-:Y:S01]  /*f600*/  BSSY B1, `(.L_x_302) ;  /* 0x000000a000017945 */ /* 0x000fe20003800000 */
[----:B------:R-:W-:Y:S02]  /*f610*/  IADD3 R4, P3, P4, R161, R4, R165 ;  /* 0x00000004a1047210 */ /* 0x000fe40007c7e0a5 */
[----:B------:R-:W-:Y:S01]  /*f620*/  ISETP.GT.AND P5, PT, R0, 0x10, P0 ;  /* 0x000000100000780c */ /* 0x000fe200007a4270 */
[----:B------:R-:W-:Y:S01]  /*f630*/  FMUL R10, R3, R16 ;  /* 0x00000010030a7220 */ /* 0x000fe20000400000 */
[----:B------:R-:W-:-:S03]  /*f640*/  IADD3.X R5, R160, R5, R167, P3, P4 ;  /* 0x00000005a0057210 */ /* 0x000fc60001fe84a7 */
[----:B------:R-:W-:-:S05]  /*f650*/  FFMA R31, R31, R2, R10 ;  /* 0x000000021f1f7223 */ /* 0x000fca000000000a */
[----:B------:R-:W-:-:S05]  /*f660*/  F2FP.TF32.F32.PACK_B R31, R31 ;  /* 0x0000001fff1f723e */ /* 0x000fca00024050ff */
[----:B------:R0:W-:Y:S01]  /*f670*/  @P2 STG.E desc[UR36][R4.64+0x24], R31 ;  /* 0x0000241f04002986 */ /* 0x0001e2000c101924 */
[----:B------:R-:W-:Y:S05]  /*f680*/  @!P5 BRA `(.L_x_303) ;  /* 0x000000000004d947 */ /* 0x000fea0003800000 */
[----:B------:R0:W5:Y:S02]  /*f690*/  LDG.E.LTC128B R153, desc[UR36][R6.64+0x40] ;  /* 0x0000402406997981 */ /* 0x000164000c1e1920 */
.L_x_303:
[----:B------:R-:W-:Y:S05]  /*f6a0*/  BSYNC B1 ;  /* 0x0000000000017941 */ /* 0x000fea0003800000 */
.L_x_302:
        /* <DEDUP_REMOVED lines=9> */
.L_x_305:
[----:B------:R-:W-:Y:S05]  /*f740*/  BSYNC B1 ;  /* 0x0000000000017941 */ /* 0x000fea0003800000 */
.L_x_304:
        /* <DEDUP_REMOVED lines=9> */
.L_x_307:
[----:B------:R-:W-:Y:S05]  /*f7e0*/  BSYNC B1 ;  /* 0x0000000000017941 */ /* 0x000fea0003800000 */
.L_x_306:
        /* <DEDUP_REMOVED lines=9> */
.L_x_309:
[----:B------:R-:W-:Y:S05]  /*f880*/  BSYNC B1 ;  /* 0x0000000000017941 */ /* 0x000fea0003800000 */
.L_x_308:
        /* <DEDUP_REMOVED lines=9> */
.L_x_311:
[----:B------:R-:W-:Y:S05]  /*f920*/  BSYNC B1 ;  /* 0x0000000000017941 */ /* 0x000fea0003800000 */
.L_x_310:
        /* <DEDUP_REMOVED lines=9> */
.L_x_313:
[----:B------:R-:W-:Y:S05]  /*f9c0*/  BSYNC B1 ;  /* 0x0000000000017941 */ /* 0x000fea0003800000 */
.L_x_312:
        /* <DEDUP_REMOVED lines=9> */
.L_x_315:
[----:B------:R-:W-:Y:S05]  /*fa60*/  BSYNC B1 ;  /* 0x0000000000017941 */ /* 0x000fea0003800000 */
.L_x_314:
        /* <DEDUP_REMOVED lines=9> */
.L_x_317:
[----:B------:R-:W-:Y:S05]  /*fb00*/  BSYNC B1 ;  /* 0x0000000000017941 */ /* 0x000fea0003800000 */
.L_x_316:
        /* <DEDUP_REMOVED lines=9> */
.L_x_319:
[----:B------:R-:W-:Y:S05]  /*fba0*/  BSYNC B1 ;  /* 0x0000000000017941 */ /* 0x000fea0003800000 */
.L_x_318:
        /* <DEDUP_REMOVED lines=9> */
.L_x_321:
[----:B------:R-:W-:Y:S05]  /*fc40*/  BSYNC B1 ;  /* 0x0000000000017941 */ /* 0x000fea0003800000 */
.L_x_320:
        /* <DEDUP_REMOVED lines=9> */
.L_x_323:
[----:B------:R-:W-:Y:S05]  /*fce0*/  BSYNC B1 ;  /* 0x0000000000017941 */ /* 0x000fea0003800000 */
.L_x_322:
        /* <DEDUP_REMOVED lines=9> */
.L_x_325:
[----:B------:R-:W-:Y:S05]  /*fd80*/  BSYNC B1 ;  /* 0x0000000000017941 */ /* 0x000fea0003800000 */
.L_x_324:
        /* <DEDUP_REMOVED lines=9> */
.L_x_327:
[----:B------:R-:W-:Y:S05]  /*fe20*/  BSYNC B1 ;  /* 0x0000000000017941 */ /* 0x000fea0003800000 */
.L_x_326:
        /* <DEDUP_REMOVED lines=9> */
.L_x_329:
[----:B------:R-:W-:Y:S05]  /*fec0*/  BSYNC B1 ;  /* 0x0000000000017941 */ /* 0x000fea0003800000 */
.L_x_328:
        /* <DEDUP_REMOVED lines=9> */
.L_x_331:
[----:B------:R-:W-:Y:S05]  /*ff60*/  BSYNC B1 ;  /* 0x0000000000017941 */ /* 0x000fea0003800000 */
.L_x_330:
        /* <DEDUP_REMOVED lines=9> */
.L_x_333:
[----:B------:R-:W-:Y:S05]  /*10000*/  BSYNC B1 ;  /* 0x0000000000017941 */ /* 0x000fea0003800000 */
.L_x_332:
        /* <DEDUP_REMOVED lines=9> */
.L_x_335:
[----:B------:R-:W-:Y:S05]  /*100a0*/  BSYNC B1 ;  /* 0x0000000000017941 */ /* 0x000fea0003800000 */
.L_x_334:
        /* <DEDUP_REMOVED lines=9> */
.L_x_337:
[----:B------:R-:W-:Y:S05]  /*10140*/  BSYNC B1 ;  /* 0x0000000000017941 */ /* 0x000fea0003800000 */
.L_x_336:
        /* <DEDUP_REMOVED lines=9> */
.L_x_339:
[----:B------:R-:W-:Y:S05]  /*101e0*/  BSYNC B1 ;  /* 0x0000000000017941 */ /* 0x000fea0003800000 */
.L_x_338:
        /* <DEDUP_REMOVED lines=9> */
.L_x_341:
[----:B------:R-:W-:Y:S05]  /*10280*/  BSYNC B1 ;  /* 0x0000000000017941 */ /* 0x000fea0003800000 */
.L_x_340:
        /* <DEDUP_REMOVED lines=9> */
.L_x_343:
[----:B------:R-:W-:Y:S05]  /*10320*/  BSYNC B1 ;  /* 0x0000000000017941 */ /* 0x000fea0003800000 */
.L_x_342:
        /* <DEDUP_REMOVED lines=9> */
.L_x_345:
[----:B------:R-:W-:Y:S05]  /*103c0*/  BSYNC B1 ;  /* 0x0000000000017941 */ /* 0x000fea0003800000 */
.L_x_344:
        /* <DEDUP_REMOVED lines=9> */
.L_x_347:
[----:B------:R-:W-:Y:S05]  /*10460*/  BSYNC B1 ;  /* 0x0000000000017941 */ /* 0x000fea0003800000 */
.L_x_346:
        /* <DEDUP_REMOVED lines=9> */
.L_x_349:
[----:B------:R-:W-:Y:S05]  /*10500*/  BSYNC B1 ;  /* 0x0000000000017941 */ /* 0x000fea0003800000 */
.L_x_348:
        /* <DEDUP_REMOVED lines=9> */
.L_x_351:
[----:B------:R-:W-:Y:S05]  /*105a0*/  BSYNC B1 ;  /* 0x0000000000017941 */ /* 0x000fea0003800000 */
.L_x_350:
        /* <DEDUP_REMOVED lines=9> */
.L_x_353:
[----:B------:R-:W-:Y:S05]  /*10640*/  BSYNC B1 ;  /* 0x0000000000017941 */ /* 0x000fea0003800000 */
.L_x_352:
        /* <DEDUP_REMOVED lines=9> */
.L_x_355:
[----:B------:R-:W-:Y:S05]  /*106e0*/  BSYNC B1 ;  /* 0x0000000000017941 */ /* 0x000fea0003800000 */
.L_x_354:
        /* <DEDUP_REMOVED lines=9> */
.L_x_357:
[----:B------:R-:W-:Y:S05]  /*10780*/  BSYNC B1 ;  /* 0x0000000000017941 */ /* 0x000fea0003800000 */
.L_x_356:
        /* <DEDUP_REMOVED lines=9> */
.L_x_359:
[----:B------:R-:W-:Y:S05]  /*10820*/  BSYNC B1 ;  /* 0x0000000000017941 */ /* 0x000fea0003800000 */
.L_x_358:
        /* <DEDUP_REMOVED lines=9> */
.L_x_361:
[----:B------:R-:W-:Y:S05]  /*108c0*/  BSYNC B1 ;  /* 0x0000000000017941 */ /* 0x000fea0003800000 */
.L_x_360:
        /* <DEDUP_REMOVED lines=9> */
.L_x_363:
[----:B------:R-:W-:Y:S05]  /*10960*/  BSYNC B1 ;  /* 0x0000000000017941 */ /* 0x000fea0003800000 */
.L_x_362:
        /* <DEDUP_REMOVED lines=9> */
.L_x_365:
[----:B------:R-:W-:Y:S05]  /*10a00*/  BSYNC B1 ;  /* 0x0000000000017941 */ /* 0x000fea0003800000 */
.L_x_364:
        /* <DEDUP_REMOVED lines=9> */
.L_x_367:
[----:B------:R-:W-:Y:S05]  /*10aa0*/  BSYNC B1 ;  /* 0x0000000000017941 */ /* 0x000fea0003800000 */
.L_x_366:
        /* <DEDUP_REMOVED lines=9> */
.L_x_369:
[----:B------:R-:W-:Y:S05]  /*10b40*/  BSYNC B1 ;  /* 0x0000000000017941 */ /* 0x000fea0003800000 */
.L_x_368:
        /* <DEDUP_REMOVED lines=9> */
.L_x_371:
[----:B------:R-:W-:Y:S05]  /*10be0*/  BSYNC B1 ;  /* 0x0000000000017941 */ /* 0x000fea0003800000 */
.L_x_370:
        /* <DEDUP_REMOVED lines=9> */
.L_x_373:
[----:B------:R-:W-:Y:S05]  /*10c80*/  BSYNC B1 ;  /* 0x0000000000017941 */ /* 0x000fea0003800000 */
.L_x_372:
        /* <DEDUP_REMOVED lines=9> */
.L_x_375:
[----:B------:R-:W-:Y:S05]  /*10d20*/  BSYNC B1 ;  /* 0x0000000000017941 */ /* 0x000fea0003800000 */
.L_x_374:
        /* <DEDUP_REMOVED lines=9> */
.L_x_377:
[----:B------:R-:W-:Y:S05]  /*10dc0*/  BSYNC B1 ;  /* 0x0000000000017941 */ /* 0x000fea0003800000 */
.L_x_376:
        /* <DEDUP_REMOVED lines=9> */
.L_x_379:
[----:B------:R-:W-:Y:S05]  /*10e60*/  BSYNC B1 ;  /* 0x0000000000017941 */ /* 0x000fea0003800000 */
.L_x_378:
        /* <DEDUP_REMOVED lines=9> */
.L_x_381:
[----:B------:R-:W-:Y:S05]  /*10f00*/  BSYNC B1 ;  /* 0x0000000000017941 */ /* 0x000fea0003800000 */
.L_x_380:
        /* <DEDUP_REMOVED lines=9> */
.L_x_383:
[----:B------:R-:W-:Y:S05]  /*10fa0*/  BSYNC B1 ;  /* 0x0000000000017941 */ /* 0x000fea0003800000 */
.L_x_382:
        /* <DEDUP_REMOVED lines=9> */
.L_x_385:
[----:B------:R-:W-:Y:S05]  /*11040*/  BSYNC B1 ;  /* 0x0000000000017941 */ /* 0x000fea0003800000 */
.L_x_384:
        /* <DEDUP_REMOVED lines=9> */
.L_x_387:
[----:B------:R-:W-:Y:S05]  /*110e0*/  BSYNC B1 ;  /* 0x0000000000017941 */ /* 0x000fea0003800000 */
.L_x_386:
        /* <DEDUP_REMOVED lines=9> */
.L_x_389:
[----:B------:R-:W-:Y:S05]  /*11180*/  BSYNC B1 ;  /* 0x0000000000017941 */ /* 0x000fea0003800000 */
.L_x_388:
        /* <DEDUP_REMOVED lines=9> */
.L_x_391:
[----:B------:R-:W-:Y:S05]  /*11220*/  BSYNC B1 ;  /* 0x0000000000017941 */ /* 0x000fea0003800000 */
.L_x_390:
        /* <DEDUP_REMOVED lines=9> */
.L_x_393:
[----:B------:R-:W-:Y:S05]  /*112c0*/  BSYNC B1 ;  /* 0x0000000000017941 */ /* 0x000fea0003800000 */
.L_x_392:
        /* <DEDUP_REMOVED lines=9> */
.L_x_395:
[----:B------:R-:W-:Y:S05]  /*11360*/  BSYNC B1 ;  /* 0x0000000000017941 */ /* 0x000fea0003800000 */
.L_x_394:
        /* <DEDUP_REMOVED lines=9> */
.L_x_397:
[----:B------:R-:W-:Y:S05]  /*11400*/  BSYNC B1 ;  /* 0x0000000000017941 */ /* 0x000fea0003800000 */
.L_x_396:
        /* <DEDUP_REMOVED lines=9> */
.L_x_399:
[----:B------:R-:W-:Y:S05]  /*114a0*/  BSYNC B1 ;  /* 0x0000000000017941 */ /* 0x000fea0003800000 */
.L_x_398:
        /* <DEDUP_REMOVED lines=9> */
.L_x_401:
[----:B------:R-:W-:Y:S05]  /*11540*/  BSYNC B1 ;  /* 0x0000000000017941 */ /* 0x000fea0003800000 */
.L_x_400:
        /* <DEDUP_REMOVED lines=9> */
.L_x_403:
[----:B------:R-:W-:Y:S05]  /*115e0*/  BSYNC B1 ;  /* 0x0000000000017941 */ /* 0x000fea0003800000 */
.L_x_402:
        /* <DEDUP_REMOVED lines=9> */
.L_x_405:
[----:B------:R-:W-:Y:S05]  /*11680*/  BSYNC B1 ;  /* 0x0000000000017941 */ /* 0x000fea0003800000 */
.L_x_404:
        /* <DEDUP_REMOVED lines=9> */
.L_x_407:
[----:B------:R-:W-:Y:S05]  /*11720*/  BSYNC B1 ;  /* 0x0000000000017941 */ /* 0x000fea0003800000 */
.L_x_406:
        /* <DEDUP_REMOVED lines=9> */
.L_x_409:
[----:B------:R-:W-:Y:S05]  /*117c0*/  BSYNC B1 ;  /* 0x0000000000017941 */ /* 0x000fea0003800000 */
.L_x_408:
        /* <DEDUP_REMOVED lines=9> */
.L_x_411:
[----:B------:R-:W-:Y:S05]  /*11860*/  BSYNC B1 ;  /* 0x0000000000017941 */ /* 0x000fea0003800000 */
.L_x_410:
        /* <DEDUP_REMOVED lines=9> */
.L_x_413:
[----:B------:R-:W-:Y:S05]  /*11900*/  BSYNC B1 ;  /* 0x0000000000017941 */ /* 0x000fea0003800000 */
.L_x_412:
        /* <DEDUP_REMOVED lines=9> */
.L_x_415:
[----:B------:R-:W-:Y:S05]  /*119a0*/  BSYNC B1 ;  /* 0x0000000000017941 */ /* 0x000fea0003800000 */
.L_x_414:
        /* <DEDUP_REMOVED lines=9> */
.L_x_417:
[----:B------:R-:W-:Y:S05]  /*11a40*/  BSYNC B1 ;  /* 0x0000000000017941 */ /* 0x000fea0003800000 */
.L_x_416:
        /* <DEDUP_REMOVED lines=9> */
.L_x_419:
[----:B------:R-:W-:Y:S05]  /*11ae0*/  BSYNC B1 ;  /* 0x0000000000017941 */ /* 0x000fea0003800000 */
.L_x_418:
        /* <DEDUP_REMOVED lines=9> */
.L_x_421:
[----:B------:R-:W-:Y:S05]  /*11b80*/  BSYNC B1 ;  /* 0x0000000000017941 */ /* 0x000fea0003800000 */
.L_x_420:
        /* <DEDUP_REMOVED lines=9> */
.L_x_423:
[----:B------:R-:W-:Y:S05]  /*11c20*/  BSYNC B1 ;  /* 0x0000000000017941 */ /* 0x000fea0003800000 */
.L_x_422:
        /* <DEDUP_REMOVED lines=9> */
.L_x_425:
[----:B------:R-:W-:Y:S05]  /*11cc0*/  BSYNC B1 ;  /* 0x0000000000017941 */ /* 0x000fea0003800000 */
.L_x_424:
        /* <DEDUP_REMOVED lines=9> */
.L_x_427:
[----:B------:R-:W-:Y:S05]  /*11d60*/  BSYNC B1 ;  /* 0x0000000000017941 */ /* 0x000fea0003800000 */
.L_x_426:
        /* <DEDUP_REMOVED lines=9> */
.L_x_429:
[----:B------:R-:W-:Y:S05]  /*11e00*/  BSYNC B1 ;  /* 0x0000000000017941 */ /* 0x000fea0003800000 */
.L_x_428:
        /* <DEDUP_REMOVED lines=9> */
.L_x_431:
[----:B------:R-:W-:Y:S05]  /*11ea0*/  BSYNC B1 ;  /* 0x0000000000017941 */ /* 0x000fea0003800000 */
.L_x_430:
        /* <DEDUP_REMOVED lines=9> */
.L_x_433:
[----:B------:R-:W-:Y:S05]  /*11f40*/  BSYNC B1 ;  /* 0x0000000000017941 */ /* 0x000fea0003800000 */
.L_x_432:
        /* <DEDUP_REMOVED lines=9> */
.L_x_435:
[----:B------:R-:W-:Y:S05]  /*11fe0*/  BSYNC B1 ;  /* 0x0000000000017941 */ /* 0x000fea0003800000 */
.L_x_434:
        /* <DEDUP_REMOVED lines=9> */
.L_x_437:
[----:B------:R-:W-:Y:S05]  /*12080*/  BSYNC B1 ;  /* 0x0000000000017941 */ /* 0x000fea0003800000 */
.L_x_436:
        /* <DEDUP_REMOVED lines=9> */
.L_x_439:
[----:B------:R-:W-:Y:S05]  /*12120*/  BSYNC B1 ;  /* 0x0000000000017941 */ /* 0x000fea0003800000 */
.L_x_438:
        /* <DEDUP_REMOVED lines=9> */
.L_x_441:
[----:B------:R-:W-:Y:S05]  /*121c0*/  BSYNC B1 ;  /* 0x0000000000017941 */ /* 0x000fea0003800000 */
.L_x_440:
        /* <DEDUP_REMOVED lines=9> */
.L_x_443:
[----:B------:R-:W-:Y:S05]  /*12260*/  BSYNC B1 ;  /* 0x0000000000017941 */ /* 0x000fea0003800000 */
.L_x_442:
        /* <DEDUP_REMOVED lines=9> */
.L_x_445:
[----:B------:R-:W-:Y:S05]  /*12300*/  BSYNC B1 ;  /* 0x0000000000017941 */ /* 0x000fea0003800000 */
.L_x_444:
        /* <DEDUP_REMOVED lines=9> */
.L_x_447:
[----:B------:R-:W-:Y:S05]  /*123a0*/  BSYNC B1 ;  /* 0x0000000000017941 */ /* 0x000fea0003800000 */
.L_x_446:
        /* <DEDUP_REMOVED lines=9> */
.L_x_449:
[----:B------:R-:W-:Y:S05]  /*12440*/  BSYNC B1 ;  /* 0x0000000000017941 */ /* 0x000fea0003800000 */
.L_x_448:
        /* <DEDUP_REMOVED lines=9> */
.L_x_451:
[----:B------:R-:W-:Y:S05]  /*124e0*/  BSYNC B1 ;  /* 0x0000000000017941 */ /* 0x000fea0003800000 */
.L_x_450:
        /* <DEDUP_REMOVED lines=9> */
.L_x_453:
[----:B------:R-:W-:Y:S05]  /*12580*/  BSYNC B1 ;  /* 0x0000000000017941 */ /* 0x000fea0003800000 */
.L_x_452:
        /* <DEDUP_REMOVED lines=9> */
.L_x_455:
[----:B------:R-:W-:Y:S05]  /*12620*/  BSYNC B1 ;  /* 0x0000000000017941 */ /* 0x000fea0003800000 */
.L_x_454:
        /* <DEDUP_REMOVED lines=9> */
.L_x_457:
[----:B------:R-:W-:Y:S05]  /*126c0*/  BSYNC B1 ;  /* 0x0000000000017941 */ /* 0x000fea0003800000 */
.L_x_456:
        /* <DEDUP_REMOVED lines=9> */
.L_x_459:
[----:B------:R-:W-:Y:S05]  /*12760*/  BSYNC B1 ;  /* 0x0000000000017941 */ /* 0x000fea0003800000 */
.L_x_458:
        /* <DEDUP_REMOVED lines=9> */
.L_x_461:
[----:B------:R-:W-:Y:S05]  /*12800*/  BSYNC B1 ;  /* 0x0000000000017941 */ /* 0x000fea0003800000 */
.L_x_460:
        /* <DEDUP_REMOVED lines=9> */
.L_x_463:
[----:B------:R-:W-:Y:S05]  /*128a0*/  BSYNC B1 ;  /* 0x0000000000017941 */ /* 0x000fea0003800000 */
.L_x_462:
        /* <DEDUP_REMOVED lines=9> */
.L_x_465:
[----:B------:R-:W-:Y:S05]  /*12940*/  BSYNC B1 ;  /* 0x0000000000017941 */ /* 0x000fea0003800000 */
.L_x_464:
        /* <DEDUP_REMOVED lines=9> */
.L_x_467:
[----:B------:R-:W-:Y:S05]  /*129e0*/  BSYNC B1 ;  /* 0x0000000000017941 */ /* 0x000fea0003800000 */
.L_x_466:
        /* <DEDUP_REMOVED lines=9> */
.L_x_469:
[----:B------:R-:W-:Y:S05]  /*12a80*/  BSYNC B1 ;  /* 0x0000000000017941 */ /* 0x000fea0003800000 */
.L_x_468:
        /* <DEDUP_REMOVED lines=9> */
.L_x_471:
[----:B------:R-:W-:Y:S05]  /*12b20*/  BSYNC B1 ;  /* 0x0000000000017941 */ /* 0x000fea0003800000 */
.L_x_470:
        /* <DEDUP_REMOVED lines=9> */
.L_x_473:
[----:B------:R-:W-:Y:S05]  /*12bc0*/  BSYNC B1 ;  /* 0x0000000000017941 */ /* 0x000fea0003800000 */
.L_x_472:
        /* <DEDUP_REMOVED lines=9> */
.L_x_475:
[----:B------:R-:W-:Y:S05]  /*12c60*/  BSYNC B1 ;  /* 0x0000000000017941 */ /* 0x000fea0003800000 */
.L_x_474:
        /* <DEDUP_REMOVED lines=9> */
.L_x_477:
[----:B------:R-:W-:Y:S05]  /*12d00*/  BSYNC B1 ;  /* 0x0000000000017941 */ /* 0x000fea0003800000 */
.L_x_476:
        /* <DEDUP_REMOVED lines=9> */
.L_x_479:
[----:B------:R-:W-:Y:S05]  /*12da0*/  BSYNC B1 ;  /* 0x0000000000017941 */ /* 0x000fea0003800000 */
.L_x_478:
        /* <DEDUP_REMOVED lines=9> */
.L_x_481:
[----:B------:R-:W-:Y:S05]  /*12e40*/  BSYNC B1 ;  /* 0x0000000000017941 */ /* 0x000fea0003800000 */
.L_x_480:
        /* <DEDUP_REMOVED lines=9> */
.L_x_483:
[----:B------:R-:W-:Y:S05]  /*12ee0*/  BSYNC B1 ;  /* 0x0000000000017941 */ /* 0x000fea0003800000 */
.L_x_482:
        /* <DEDUP_REMOVED lines=9> */
.L_x_485:
[----:B------:R-:W-:Y:S05]  /*12f80*/  BSYNC B1 ;  /* 0x0000000000017941 */ /* 0x000fea0003800000 */
.L_x_484:
        /* <DEDUP_REMOVED lines=9> */
.L_x_487:
[----:B------:R-:W-:Y:S05]  /*13020*/  BSYNC B1 ;  /* 0x0000000000017941 */ /* 0x000fea0003800000 */
.L_x_486:
        /* <DEDUP_REMOVED lines=9> */
.L_x_489:
[----:B------:R-:W-:Y:S05]  /*130c0*/  BSYNC B1 ;  /* 0x0000000000017941 */ /* 0x000fea0003800000 */
.L_x_488:
        /* <DEDUP_REMOVED lines=9> */
.L_x_491:
[----:B------:R-:W-:Y:S05]  /*13160*/  BSYNC B1 ;  /* 0x0000000000017941 */ /* 0x000fea0003800000 */
.L_x_490:
        /* <DEDUP_REMOVED lines=9> */
.L_x_493:
[----:B------:R-:W-:Y:S05]  /*13200*/  BSYNC B1 ;  /* 0x0000000000017941 */ /* 0x000fea0003800000 */
.L_x_492:
        /* <DEDUP_REMOVED lines=9> */
.L_x_495:
[----:B------:R-:W-:Y:S05]  /*132a0*/  BSYNC B1 ;  /* 0x0000000000017941 */ /* 0x000fea0003800000 */
.L_x_494:
        /* <DEDUP_REMOVED lines=9> */
.L_x_497:
[----:B------:R-:W-:Y:S05]  /*13340*/  BSYNC B1 ;  /* 0x0000000000017941 */ /* 0x000fea0003800000 */
.L_x_496:
        /* <DEDUP_REMOVED lines=9> */
.L_x_499:
[----:B------:R-:W-:Y:S05]  /*133e0*/  BSYNC B1 ;  /* 0x0000000000017941 */ /* 0x000fea0003800000 */
.L_x_498:
        /* <DEDUP_REMOVED lines=9> */
.L_x_501:
[----:B------:R-:W-:Y:S05]  /*13480*/  BSYNC B1 ;  /* 0x0000000000017941 */ /* 0x000fea0003800000 */
.L_x_500:
        /* <DEDUP_REMOVED lines=9> */
.L_x_503:
[----:B------:R-:W-:Y:S05]  /*13520*/  BSYNC B1 ;  /* 0x0000000000017941 */ /* 0x000fea0003800000 */
.L_x_502:
        /* <DEDUP_REMOVED lines=9> */
.L_x_505:
[----:B------:R-:W-:Y:S05]  /*135c0*/  BSYNC B1 ;  /* 0x0000000000017941 */ /* 0x000fea0003800000 */
.L_x_504:
        /* <DEDUP_REMOVED lines=9> */
.L_x_507:
[----:B------:R-:W-:Y:S05]  /*13660*/  BSYNC B1 ;  /* 0x0000000000017941 */ /* 0x000fea0003800000 */
.L_x_506:
        /* <DEDUP_REMOVED lines=9> */
.L_x_509:
[----:B------:R-:W-:Y:S05]  /*13700*/  BSYNC B1 ;  /* 0x0000000000017941 */ /* 0x000fea0003800000 */
.L_x_508:
        /* <DEDUP_REMOVED lines=9> */
.L_x_511:
[----:B------:R-:W-:Y:S05]  /*137a0*/  BSYNC B1 ;  /* 0x0000000000017941 */ /* 0x000fea0003800000 */
.L_x_510:
        /* <DEDUP_REMOVED lines=9> */
.L_x_513:
[----:B------:R-:W-:Y:S05]  /*13840*/  BSYNC B1 ;  /* 0x0000000000017941 */ /* 0x000fea0003800000 */
.L_x_512:
        /* <DEDUP_REMOVED lines=9> */
.L_x_515:
[----:B------:R-:W-:Y:S05]  /*138e0*/  BSYNC B1 ;  /* 0x0000000000017941 */ /* 0x000fea0003800000 */
.L_x_514:
        /* <DEDUP_REMOVED lines=9> */
.L_x_517:
[----:B------:R-:W-:Y:S05]  /*13980*/  BSYNC B1 ;  /* 0x0000000000017941 */ /* 0x000fea0003800000 */
.L_x_516:
        /* <DEDUP_REMOVED lines=9> */
.L_x_519:
[----:B------:R-:W-:Y:S05]  /*13a20*/  BSYNC B1 ;  /* 0x0000000000017941 */ /* 0x000fea0003800000 */
.L_x_518:
        /* <DEDUP_REMOVED lines=9> */
.L_x_521:
[----:B------:R-:W-:Y:S05]  /*13ac0*/  BSYNC B1 ;  /* 0x0000000000017941 */ /* 0x000fea0003800000 */
.L_x_520:
        /* <DEDUP_REMOVED lines=9> */
.L_x_523:
[----:B------:R-:W-:Y:S05]  /*13b60*/  BSYNC B1 ;  /* 0x0000000000017941 */ /* 0x000fea0003800000 */
.L_x_522:
        /* <DEDUP_REMOVED lines=9> */
.L_x_525:
[----:B------:R-:W-:Y:S05]  /*13c00*/  BSYNC B1 ;  /* 0x0000000000017941 */ /* 0x000fea0003800000 */
.L_x_524:
        /* <DEDUP_REMOVED lines=9> */
.L_x_527:
[----:B------:R-:W-:Y:S05]  /*13ca0*/  BSYNC B1 ;  /* 0x0000000000017941 */ /* 0x000fea0003800000 */
.L_x_526:
        /* <DEDUP_REMOVED lines=9> */
.L_x_529:
[----:B------:R-:W-:Y:S05]  /*13d40*/  BSYNC B1 ;  /* 0x0000000000017941 */ /* 0x000fea0003800000 */
.L_x_528:
        /* <DEDUP_REMOVED lines=9> */
.L_x_531:
[----:B------:R-:W-:Y:S05]  /*13de0*/  BSYNC B1 ;  /* 0x0000000000017941 */ /* 0x000fea0003800000 */
.L_x_530:
        /* <DEDUP_REMOVED lines=9> */
.L_x_533:
[----:B------:R-:W-:Y:S05]  /*13e80*/  BSYNC B1 ;  /* 0x0000000000017941 */ /* 0x000fea0003800000 */
.L_x_532:
        /* <DEDUP_REMOVED lines=9> */
.L_x_535:
[----:B------:R-:W-:Y:S05]  /*13f20*/  BSYNC B1 ;  /* 0x0000000000017941 */ /* 0x000fea0003800000 */
.L_x_534:
        /* <DEDUP_REMOVED lines=9> */
.L_x_537:
[----:B------:R-:W-:Y:S05]  /*13fc0*/  BSYNC B1 ;  /* 0x0000000000017941 */ /* 0x000fea0003800000 */
.L_x_536:
[----:B0----5:R-:W-:Y:S01]  /*13fd0*/  LOP3.LUT R3, R153, 0xffffe000, RZ, 0xc0, !PT ;  /* 0xffffe00099037812 */ /* 0x021fe200078ec0ff */
[----:B------:R-:W-:Y:S01]  /*13fe0*/  BSSY B1, `(.L_x_538) ;  /* 0x0000008000017945 */ /* 0x000fe20003800000 */
[----:B------:R-:W-:-:S03]  /*13ff0*/  ISETP.GT.AND P2, PT, R0, 0xf8, P1 ;  /* 0x000000f80000780c */ /* 0x000fc60000f44270 */
[----:B-1--4-:R-:W-:-:S04]  /*14000*/  FMUL R6, R3, R16 ;  /* 0x0000001003067220 */ /* 0x012fc80000400000 */
[----:B------:R-:W-:-:S05]  /*14010*/  FFMA R149, R149, R2, R6 ;  /* 0x0000000295957223 */ /* 0x000fca0000000006 */
[----:B------:R-:W-:-:S05]  /*14020*/  F2FP.TF32.F32.PACK_B R149, R149 ;  /* 0x00000095ff95723e */ /* 0x000fca00024050ff */
[----:B------:R0:W-:Y:S01]  /*14030*/  @P0 STG.E desc[UR36][R8.64+0x3e4], R149 ;  /* 0x0003e49508000986 */ /* 0x0001e2000c101924 */
[----:B------:R-:W-:Y:S05]  /*14040*/  @!P2 BRA `(.L_x_539) ;  /* 0x000000000004a947 */ /* 0x000fea0003800000 */
[----:B------:R1:W5:Y:S02]  /*14050*/  LDG.E.LTC128B R153, desc[UR36][R12.64+0x3e0] ;  /* 0x0003e0240c997981 */ /* 0x000364000c1e1920 */
.L_x_539:
[----:B------:R-:W-:Y:S05]  /*14060*/  BSYNC B1 ;  /* 0x0000000000017941 */ /* 0x000fea0003800000 */
.L_x_538:
        /* <DEDUP_REMOVED lines=9> */
.L_x_541:
[----:B------:R-:W-:Y:S05]  /*14100*/  BSYNC B1 ;  /* 0x0000000000017941 */ /* 0x000fea0003800000 */
.L_x_540:
[----:B------:R-:W-:Y:S05]  /*14110*/  @!P1 BRA `(.L_x_542) ;  /* 0x00000050004c9947 */ /* 0x000fea0003800000 */
[----:B-----5:R-:W-:-:S05]  /*14120*/  LOP3.LUT R153, R153, 0xffffe000, RZ, 0xc0, !PT ;  /* 0xffffe00099997812 */ /* 0x020fca00078ec0ff */
[----:B------:R-:W-:-:S04]  /*14130*/  FMUL R0, R153, R16 ;  /* 0x0000001099007220 */ /* 0x000fc80000400000 */
[----:B------:R-:W-:-:S05]  /*14140*/  FFMA R151, R151, R2, R0 ;  /* 0x0000000297977223 */ /* 0x000fca0000000000 */
[----:B------:R-:W-:-:S05]  /*14150*/  F2FP.TF32.F32.PACK_B R151, R151 ;  /* 0x00000097ff97723e */ /* 0x000fca00024050ff */
[----:B------:R0:W-:Y:S01]  /*14160*/  STG.E desc[UR36][R4.64+0x3e4], R151 ;  /* 0x0003e49704007986 */ /* 0x0001e2000c101924 */
[----:B------:R-:W-:Y:S05]  /*14170*/  BRA `(.L_x_542) ;  /* 0x0000005000347947 */ /* 0x000fea0003800000 */
.L_x_35:
[----:B------:R-:W2:Y:S01]  /*14180*/  LDL.LU R3, [R1] ;  /* 0x0000000001037983 */ /* 0x000ea20000300800 */
[----:B------:R-:W-:-:S03]  /*14190*/  ULDC.64 UR4, c[0x0][0x5c0] ;  /* 0x0001700000047ab9 */ /* 0x000fc60000000a00 */
[----:B------:R-:W3:Y:S04]  /*141a0*/  LDL.LU R9, [R1+0x8] ;  /* 0x0000080001097983 */ /* 0x000ee80000300800 */
[----:B------:R-:W4:Y:S04]  /*141b0*/  LDL.LU R8, [R1+0x54] ;  /* 0x0000540001087983 */ /* 0x000f280000300800 */
[----:B------:R-:W5:Y:S04]  /*141c0*/  LDL.LU R235, [R1+0x8c] ;  /* 0x00008c0001eb7983 */ /* 0x000f680000300800 */
        /* <DEDUP_REMOVED lines=91> */
[----:B------:R-:W5:Y:S01]  /*14780*/  LDL.LU R12, [R1+0x1fc] ;  /* 0x0001fc00010c7983 */ /* 0x000f620000300800 */
[----:B--2---:R-:W-:Y:S01]  /*14790*/  FMUL R3, R3, R2 ;  /* 0x0000000203037220 */ /* 0x004fe20000400000 */
[----:B------:R-:W-:-:S02]  /*147a0*/  LEA R4, P0, R6, UR4, 0x2 ;  /* 0x0000000406047c11 */ /* 0x000fc4000f8010ff */
[----:B------:R-:W2:Y:S02]  /*147b0*/  LDL.LU R7, [R1+0x4] ;  /* 0x0000040001077983 */ /* 0x000ea40000300800 */
[----:B------:R-:W-:Y:S02]  /*147c0*/  LEA.HI.X R5, R6, UR5, R10, 0x2, P0 ;  /* 0x0000000506057c11 */ /* 0x000fe400080f140a */
[----:B------:R-:W-:Y:S01]  /*147d0*/  F2FP.TF32.F32.PACK_B R3, R3 ;  /* 0x00000003ff03723e */ /* 0x000fe200024050ff */
[----:B------:R-:W5:Y:S01]  /*147e0*/  LDL.LU R10, [R1+0x5c] ;  /* 0x00005c00010a7983 */ /* 0x000f620000300800 */
[----:B------:R-:W-:-:S03]  /*147f0*/  ISETP.GT.AND P0, PT, R0, 0x1, P3 ;  /* 0x000000010000780c */ /* 0x000fc60001f04270 */
[----:B------:R2:W-:Y:S01]  /*14800*/  @P1 STG.E desc[UR36][R4.64], R3 ;  /* 0x0000000304001986 */ /* 0x0005e2000c101924 */
[----:B------:R-:W-:Y:S01]  /*14810*/  ISETP.GT.AND P2, PT, R158, 0x8, PT ;  /* 0x000000089e00780c */ /* 0x000fe20003f44270 */
[----:B--2---:R-:W-:-:S05]  /*14820*/  FMUL R3, R7, R2 ;  /* 0x0000000207037220 */ /* 0x004fca0000400000 */
[----:B------:R-:W-:-:S05]  /*14830*/  F2FP.TF32.F32.PACK_B R3, R3 ;  /* 0x00000003ff03723e */ /* 0x000fca00024050ff */
[----:B------:R0:W-:Y:S04]  /*14840*/  @P0 STG.E desc[UR36][R4.64+0x4], R3 ;  /* 0x0000040304000986 */ /* 0x0001e8000c101924 */
[----:B0-----:R-:W2:Y:S01]  /*14850*/  LDL.LU R3, [R1+0xc] ;  /* 0x00000c0001037983 */ /* 0x001ea20000300800 */
[----:B------:R-:W-:Y:S01]  /*14860*/  USHF.L.U32 UR5, UR8, 0x5, URZ ;  /* 0x0000000508057899 */ /* 0x000fe2000800063f */
[----:B------:R-:W-:Y:S01]  /*14870*/  ISETP.GT.AND P0, PT, R0, RZ, P2 ;  /* 0x000000ff0000720c */ /* 0x000fe20001704270 */
[----:B------:R-:W-:Y:S01]  /*14880*/  USHF.L.U64.HI UR4, UR8, 0x5, UR9 ;  /* 0x0000000508047899 */ /* 0x000fe20008010209 */
[----:B---3--:R-:W-:-:S03]  /*14890*/  FMUL R9, R9, R2 ;  /* 0x0000000209097220 */ /* 0x008fc60000400000 */
[----:B------:R-:W-:Y:S02]  /*148a0*/  IADD3 R6, P1, R4, UR5, RZ ;  /* 0x0000000504067c10 */ /* 0x000fe4000ff3e0ff */
[----:B------:R-:W-:Y:S02]  /*148b0*/  F2FP.TF32.F32.PACK_B R9, R9 ;  /* 0x00000009ff09723e */ /* 0x000fe400024050ff */
[----:B------:R-:W-:-:S05]  /*148c0*/  IADD3.X R7, R5, UR4, RZ, P1, !PT ;  /* 0x0000000405077c10 */ /* 0x000fca0008ffe4ff */
[----:B------:R0:W-:Y:S01]  /*148d0*/  @P0 STG.E desc[UR36][R6.64], R9 ;  /* 0x0000000906000986 */ /* 0x0001e2000c101924 */
[----:B------:R-:W-:-:S03]  /*148e0*/  ISETP.GT.AND P0, PT, R0, 0x1, P2 ;  /* 0x000000010000780c */ /* 0x000fc60001704270 */
[----:B0-----:R-:W3:Y:S01]  /*148f0*/  LDL.LU R9, [R1+0x60] ;  /* 0x0000600001097983 */ /* 0x001ee20000300800 */
[----:B--2---:R-:W-:-:S05]  /*14900*/  FMUL R3, R3, R2 ;  /* 0x0000000203037220 */ /* 0x004fca0000400000 */
[----:B------:R-:W-:-:S05]  /*14910*/  F2FP.TF32.F32.PACK_B R3, R3 ;  /* 0x00000003ff03723e */ /* 0x000fca00024050ff */
[----:B------:R0:W-:Y:S04]  /*14920*/  @P0 STG.E desc[UR36][R6.64+0x4], R3 ;  /* 0x0000040306000986 */ /* 0x0001e8000c101924 */
[----:B0-----:R-:W2:Y:S01]  /*14930*/  LDL.LU R3, [R1+0x10] ;  /* 0x0000100001037983 */ /* 0x001ea20000300800 */
[----:B------:R-:W-:Y:S01]  /*14940*/  ISETP.GT.AND P0, PT, R0, 0x8, P3 ;  /* 0x000000080000780c */ /* 0x000fe20001f04270 */
[----:B--2---:R-:W-:-:S05]  /*14950*/  FMUL R3, R3, R2 ;  /* 0x0000000203037220 */ /* 0x004fca0000400000 */
[----:B------:R-:W-:-:S07]  /*14960*/  F2FP.TF32.F32.PACK_B R3, R3 ;  /* 0x00000003ff03723e */ /* 0x000fce00024050ff */
        /* <DEDUP_REMOVED lines=82> */
[C---:B------:R-:W-:Y:S02]  /*14e90*/  ISETP.GT.AND P1, PT, R0.reuse, 0x29, P3 ;  /* 0x000000290000780c */ /* 0x040fe40001f24270 */
[----:B------:R-:W-:Y:S01]  /*14ea0*/  ISETP.GT.AND P0, PT, R0, 0x28, P2 ;  /* 0x000000280000780c */ /* 0x000fe20001704270 */
[----:B----4-:R-:W-:-:S05]  /*14eb0*/  FMUL R8, R8, R2 ;  /* 0x0000000208087220 */ /* 0x010fca0000400000 */
[----:B------:R-:W-:-:S05]  /*14ec0*/  F2FP.TF32.F32.PACK_B R8, R8 ;  /* 0x00000008ff08723e */ /* 0x000fca00024050ff */
[----:B------:R0:W-:Y:S04]  /*14ed0*/  @P1 STG.E desc[UR36][R4.64+0xa4], R8 ;  /* 0x0000a40804001986 */ /* 0x0001e8000c101924 */
[----:B0-----:R-:W4:Y:S01]  /*14ee0*/  LDL.LU R8, [R1+0x64] ;  /* 0x0000640001087983 */ /* 0x001f220000300800 */
[----:B--2---:R-:W-:-:S05]  /*14ef0*/  FMUL R3, R3, R2 ;  /* 0x0000000203037220 */ /* 0x004fca0000400000 */
[----:B------:R-:W-:-:S05]  /*14f00*/  F2FP.TF32.F32.PACK_B R3, R3 ;  /* 0x00000003ff03723e */ /* 0x000fca00024050ff */
[----:B------:R0:W-:Y:S04]  /*14f10*/  @P0 STG.E desc[UR36][R6.64+0xa0], R3 ;  /* 0x0000a00306000986 */ /* 0x0001e8000c101924 */
[----:B0-----:R-:W2:Y:S01]  /*14f20*/  LDL.LU R3, [R1+0x68] ;  /* 0x0000680001037983 */ /* 0x001ea20000300800 */
[C---:B------:R-:W-:Y:S02]  /*14f30*/  ISETP.GT.AND P1, PT, R0.reuse, 0x29, P2 ;  /* 0x000000290000780c */ /* 0x040fe40001724270 */
[----:B------:R-:W-:Y:S01]  /*14f40*/  ISETP.GT.AND P4, PT, R0, 0x30, P3 ;  /* 0x000000300000780c */ /* 0x000fe20001f84270 */
[-C--:B-----5:R-:W-:Y:S01]  /*14f50*/  FMUL R10, R10, R2.reuse ;  /* 0x000000020a0a7220 */ /* 0x0a0fe20000400000 */
[C---:B------:R-:W-:Y:S01]  /*14f60*/  ISETP.GT.AND P5, PT, R0.reuse, 0x31, P3 ;  /* 0x000000310000780c */ /* 0x040fe20001fa4270 */
[-C--:B---3--:R-:W-:Y:S01]  /*14f70*/  FMUL R9, R9, R2.reuse ;  /* 0x0000000209097220 */ /* 0x088fe20000400000 */
[----:B------:R-:W-:Y:S01]  /*14f80*/  ISETP.GT.AND P0, PT, R0, 0x30, P2 ;  /* 0x000000300000780c */ /* 0x000fe20001704270 */
[----:B----4-:R-:W-:Y:S01]  /*14f90*/  FMUL R8, R8, R2 ;  /* 0x0000000208087220 */ /* 0x010fe20000400000 */
[----:B------:R-:W-:-:S02]  /*14fa0*/  F2FP.TF32.F32.PACK_B R10, R10 ;  /* 0x0000000aff0a723e */ /* 0x000fc400024050ff */
[----:B------:R-:W-:Y:S02]  /*14fb0*/  F2FP.TF32.F32.PACK_B R9, R9 ;  /* 0x00000009ff09723e */ /* 0x000fe400024050ff */
[----:B------:R-:W-:Y:S01]  /*14fc0*/  F2FP.TF32.F32.PACK_B R8, R8 ;  /* 0x00000008ff08723e */ /* 0x000fe200024050ff */
[----:B------:R0:W-:Y:S04]  /*14fd0*/  @P1 STG.E desc[UR36][R6.64+0xa4], R10 ;  /* 0x0000a40a06001986 */ /* 0x0001e8000c101924 */
[----:B------:R1:W-:Y:S04]  /*14fe0*/  @P4 STG.E desc[UR36][R4.64+0xc0], R9 ;  /* 0x0000c00904004986 */ /* 0x0003e8000c101924 */
[----:B------:R3:W-:Y:S04]  /*14ff0*/  @P5 STG.E desc[UR36][R4.64+0xc4], R8 ;  /* 0x0000c40804005986 */ /* 0x0007e8000c101924 */
[----:B0-----:R-:W4:Y:S04]  /*15000*/  LDL.LU R10, [R1+0x6c] ;  /* 0x00006c00010a7983 */ /* 0x001f280000300800 */
[----:B-1----:R-:W5:Y:S04]  /*15010*/  LDL.LU R9, [R1+0x70] ;  /* 0x0000700001097983 */ /* 0x002f680000300800 */
[----:B---3--:R-:W3:Y:S01]  /*15020*/  LDL.LU R8, [R1+0x78] ;  /* 0x0000780001087983 */ /* 0x008ee20000300800 */
[----:B--2---:R-:W-:-:S05]  /*15030*/  FMUL R3, R3, R2 ;  /* 0x0000000203037220 */ /* 0x004fca0000400000 */
[----:B------:R-:W-:-:S05]  /*15040*/  F2FP.TF32.F32.PACK_B R3, R3 ;  /* 0x00000003ff03723e */ /* 0x000fca00024050ff */
[----:B------:R0:W-:Y:S04]  /*15050*/  @P0 STG.E desc[UR36][R6.64+0xc0], R3 ;  /* 0x0000c00306000986 */ /* 0x0001e8000c101924 */
[----:B0-----:R-:W2:Y:S01]  /*15060*/  LDL.LU R3, [R1+0x74] ;  /* 0x0000740001037983 */ /* 0x001ea20000300800 */
[C---:B------:R-:W-:Y:S02]  /*15070*/  ISETP.GT.AND P1, PT, R0.reuse, 0x31, P2 ;  /* 0x000000310000780c */ /* 0x040fe40001724270 */
[----:B------:R-:W-:Y:S01]  /*15080*/  ISETP.GT.AND P4, PT, R0, 0x38, P3 ;  /* 0x000000380000780c */ /* 0x000fe20001f84270 */
[-C--:B----4-:R-:W-:Y:S01]  /*15090*/  FMUL R10, R10, R2.reuse ;  /* 0x000000020a0a7220 */ /* 0x090fe20000400000 */
[C---:B------:R-:W-:Y:S01]  /*150a0*/  ISETP.GT.AND P5, PT, R0.reuse, 0x39, P3 ;  /* 0x000000390000780c */ /* 0x040fe20001fa4270 */
[----:B-----5:R-:W-:Y:S01]  /*150b0*/  FMUL R9, R9, R2 ;  /* 0x0000000209097220 */ /* 0x020fe20000400000 */
[----:B------:R-:W-:-:S02]  /*150c0*/  ISETP.GT.AND P0, PT, R0, 0x38, P2 ;  /* 0x000000380000780c */ /* 0x000fc40001704270 */
[----:B------:R-:W-:Y:S01]  /*150d0*/  F2FP.TF32.F32.PACK_B R10, R10 ;  /* 0x0000000aff0a723e */ /* 0x000fe200024050ff */
[----:B---3--:R-:W-:Y:S01]  /*150e0*/  FMUL R8, R8, R2 ;  /* 0x0000000208087220 */ /* 0x008fe20000400000 */
[----:B------:R-:W-:-:S03]  /*150f0*/  F2FP.TF32.F32.PACK_B R9, R9 ;  /* 0x00000009ff09723e */ /* 0x000fc600024050ff */
[----:B------:R0:W-:Y:S01]  /*15100*/  @P1 STG.E desc[UR36][R6.64+0xc4], R10 ;  /* 0x0000c40a06001986 */ /* 0x0001e2000c101924 */
[----:B------:R-:W-:-:S03]  /*15110*/  F2FP.TF32.F32.PACK_B R8, R8 ;  /* 0x00000008ff08723e */ /* 0x000fc600024050ff */
[----:B------:R1:W-:Y:S04]  /*15120*/  @P4 STG.E desc[UR36][R4.64+0xe0], R9 ;  /* 0x0000e00904004986 */ /* 0x0003e8000c101924 */
[----:B0-----:R-:W3:Y:S04]  /*15130*/  LDL.LU R10, [R1+0x80] ;  /* 0x00008000010a7983 */ /* 0x001ee80000300800 */
[----:B-1----:R-:W4:Y:S01]  /*15140*/  LDL.LU R9, [R1+0x84] ;  /* 0x0000840001097983 */ /* 0x002f220000300800 */
[----:B--2---:R-:W-:-:S05]  /*15150*/  FMUL R3, R3, R2 ;  /* 0x0000000203037220 */ /* 0x004fca0000400000 */
[----:B------:R-:W-:-:S05]  /*15160*/  F2FP.TF32.F32.PACK_B R3, R3 ;  /* 0x00000003ff03723e */ /* 0x000fca00024050ff */
[----:B------:R0:W-:Y:S04]  /*15170*/  @P5 STG.E desc[UR36][R4.64+0xe4], R3 ;  /* 0x0000e40304005986 */ /* 0x0001e8000c101924 */
[----:B------:R1:W-:Y:S04]  /*15180*/  @P0 STG.E desc[UR36][R6.64+0xe0], R8 ;  /* 0x0000e00806000986 */ /* 0x0003e8000c101924 */
[----:B0-----:R-:W2:Y:S04]  /*15190*/  LDL.LU R3, [R1+0x7c] ;  /* 0x00007c0001037983 */ /* 0x001ea80000300800 */
[----:B-1----:R-:W5:Y:S01]  /*151a0*/  LDL.LU R8, [R1+0x88] ;  /* 0x0000880001087983 */ /* 0x002f620000300800 */
[----:B------:R-:W-:-:S02]  /*151b0*/  ISETP.GT.AND P1, PT, R0, 0x39, P2 ;  /* 0x000000390000780c */ /* 0x000fc40001724270 */
[----:B------:R-:W-:Y:S01]  /*151c0*/  ISETP.GT.AND P4, PT, R0, 0x40, P3 ;  /* 0x000000400000780c */ /* 0x000fe20001f84270 */
[-C--:B---3--:R-:W-:Y:S01]  /*151d0*/  FMUL R10, R10, R2.reuse ;  /* 0x000000020a0a7220 */ /* 0x088fe20000400000 */
[C---:B------:R-:W-:Y:S02]  /*151e0*/  ISETP.GT.AND P5, PT, R0.reuse, 0x41, P3 ;  /* 0x000000410000780c */ /* 0x040fe40001fa4270 */
[----:B------:R-:W-:Y:S01]  /*151f0*/  ISETP.GT.AND P0, PT, R0, 0x40, P2 ;  /* 0x000000400000780c */ /* 0x000fe20001704270 */
[----:B----4-:R-:W-:Y:S01]  /*15200*/  FMUL R9, R9, R2 ;  /* 0x0000000209097220 */ /* 0x010fe20000400000 */
[----:B------:R-:W-:-:S04]  /*15210*/  F2FP.TF32.F32.PACK_B R10, R10 ;  /* 0x0000000aff0a723e */ /* 0x000fc800024050ff */
[----:B------:R-:W-:Y:S01]  /*15220*/  F2FP.TF32.F32.PACK_B R9, R9 ;  /* 0x00000009ff09723e */ /* 0x000fe200024050ff */
[-C--:B------:R-:W-:Y:S01]  /*15230*/  FMUL R11, R11, R2.reuse ;  /* 0x000000020b0b7220 */ /* 0x080fe20000400000 */
[----:B------:R-:W-:-:S04]  /*15240*/  FMUL R13, R13, R2 ;  /* 0x000000020d0d7220 */ /* 0x000fc80000400000 */
[----:B------:R-:W-:Y:S02]  /*15250*/  F2FP.TF32.F32.PACK_B R11, R11 ;  /* 0x0000000bff0b723e */ /* 0x000fe400024050ff */
[----:B------:R-:W-:Y:S01]  /*15260*/  F2FP.TF32.F32.PACK_B R13, R13 ;  /* 0x0000000dff0d723e */ /* 0x000fe200024050ff */
[----:B------:R-:W-:-:S05]  /*15270*/  FMUL R15, R15, R2 ;  /* 0x000000020f0f7220 */ /* 0x000fca0000400000 */
[----:B------:R-:W-:Y:S01]  /*15280*/  F2FP.TF32.F32.PACK_B R15, R15 ;  /* 0x0000000fff0f723e */ /* 0x000fe200024050ff */
[----:B------:R-:W-:-:S05]  /*15290*/  FMUL R19, R19, R2 ;  /* 0x0000000213137220 */ /* 0x000fca0000400000 */
[----:B------:R-:W-:Y:S01]  /*152a0*/  F2FP.TF32.F32.PACK_B R19, R19 ;  /* 0x00000013ff13723e */ /* 0x000fe200024050ff */
[-C--:B--2---:R-:W-:Y:S01]  /*152b0*/  FMUL R3, R3, R2.reuse ;  /* 0x0000000203037220 */ /* 0x084fe20000400000 */
[----:B-----5:R-:W-:-:S04]  /*152c0*/  FMUL R8, R8, R2 ;  /* 0x0000000208087220 */ /* 0x020fc80000400000 */
[----:B------:R-:W-:Y:S02]  /*152d0*/  F2FP.TF32.F32.PACK_B R3, R3 ;  /* 0x00000003ff03723e */ /* 0x000fe400024050ff */
[----:B------:R-:W-:-:S03]  /*152e0*/  F2FP.TF32.F32.PACK_B R8, R8 ;  /* 0x00000008ff08723e */ /* 0x000fc600024050ff */
[----:B------:R0:W-:Y:S01]  /*152f0*/  @P1 STG.E desc[UR36][R6.64+0xe4], R3 ;  /* 0x0000e40306001986 */ /* 0x0001e2000c101924 */
[----:B------:R-:W-:-:S03]  /*15300*/  ISETP.GT.AND P1, PT, R0, 0x41, P2 ;  /* 0x000000410000780c */ /* 0x000fc60001724270 */
[----:B------:R-:W-:Y:S01]  /*15310*/  @P4 STG.E desc[UR36][R4.64+0x100], R10 ;  /* 0x0001000a04004986 */ /* 0x000fe2000c101924 */
[----:B------:R-:W-:-:S03]  /*15320*/  ISETP.GT.AND P4, PT, R0, 0x48, P3 ;  /* 0x000000480000780c */ /* 0x000fc60001f84270 */
[----:B------:R-:W-:Y:S01]  /*15330*/  @P5 STG.E desc[UR36][R4.64+0x104], R9 ;  /* 0x0001040904005986 */ /* 0x000fe2000c101924 */
[----:B0-----:R-:W-:-:S03]  /*15340*/  FMUL R3, R235, R2 ;  /* 0x00000002eb037220 */ /* 0x001fc60000400000 */
[----:B------:R0:W-:Y:S02]  /*15350*/  @P0 STG.E desc[UR36][R6.64+0x100], R8 ;  /* 0x0001000806000986 */ /* 0x0001e4000c101924 */
[----:B------:R-:W-:Y:S01]  /*15360*/  F2FP.TF32.F32.PACK_B R3, R3 ;  /* 0x00000003ff03723e */ /* 0x000fe200024050ff */
[----:B0-----:R-:W-:Y:S01]  /*15370*/  FMUL R8, R234, R2 ;  /* 0x00000002ea087220 */ /* 0x001fe20000400000 */
[----:B------:R-:W-:-:S04]  /*15380*/  ISETP.GT.AND P5, PT, R0, 0x49, P3 ;  /* 0x000000490000780c */ /* 0x000fc80001fa4270 */
[----:B------:R-:W-:Y:S01]  /*15390*/  F2FP.TF32.F32.PACK_B R8, R8 ;  /* 0x00000008ff08723e */ /* 0x000fe200024050ff */
[----:B------:R0:W-:Y:S01]  /*153a0*/  @P1 STG.E desc[UR36][R6.64+0x104], R3 ;  /* 0x0001040306001986 */ /* 0x0001e2000c101924 */
[C---:B------:R-:W-:Y:S01]  /*153b0*/  ISETP.GT.AND P0, PT, R0.reuse, 0x48, P2 ;  /* 0x000000480000780c */ /* 0x040fe20001704270 */
[-C--:B------:R-:W-:Y:S01]  /*153c0*/  FMUL R9, R233, R2.reuse ;  /* 0x00000002e9097220 */ /* 0x080fe20000400000 */
[C---:B------:R-:W-:Y:S01]  /*153d0*/  ISETP.GT.AND P1, PT, R0.reuse, 0x49, P2 ;  /* 0x000000490000780c */ /* 0x040fe20001724270 */
[----:B------:R-:W-:Y:S01]  /*153e0*/  @P4 STG.E desc[UR36][R4.64+0x120], R8 ;  /* 0x0001200804004986 */ /* 0x000fe2000c101924 */
[----:B------:R-:W-:Y:S01]  /*153f0*/  ISETP.GT.AND P4, PT, R0, 0x50, P3 ;  /* 0x000000500000780c */ /* 0x000fe20001f84270 */
[----:B------:R-:W-:Y:S01]  /*15400*/  FMUL R10, R232, R2 ;  /* 0x00000002e80a7220 */ /* 0x000fe20000400000 */
[----:B------:R-:W-:-:S04]  /*15410*/  F2FP.TF32.F32.PACK_B R9, R9 ;  /* 0x00000009ff09723e */ /* 0x000fc800024050ff */
[----:B------:R-:W-:Y:S01]  /*15420*/  F2FP.TF32.F32.PACK_B R10, R10 ;  /* 0x0000000aff0a723e */ /* 0x000fe200024050ff */
[----:B------:R1:W-:Y:S01]  /*15430*/  @P5 STG.E desc[UR36][R4.64+0x124], R9 ;  /* 0x0001240904005986 */ /* 0x0003e2000c101924 */
[----:B------:R-:W-:-:S03]  /*15440*/  ISETP.GT.AND P5, PT, R0, 0x51, P3 ;  /* 0x000000510000780c */ /* 0x000fc60001fa4270 */
[----:B------:R-:W-:Y:S01]  /*15450*/  @P0 STG.E desc[UR36][R6.64+0x120], R10 ;  /* 0x0001200a06000986 */ /* 0x000fe2000c101924 */
[----:B------:R-:W-:-:S03]  /*15460*/  ISETP.GT.AND P0, PT, R0, 0x50, P2 ;  /* 0x000000500000780c */ /* 0x000fc60001704270 */
[----:B------:R2:W-:Y:S01]  /*15470*/  @P1 STG.E desc[UR36][R6.64+0x124], R11 ;  /* 0x0001240b06001986 */ /* 0x0005e2000c101924 */
[C---:B------:R-:W-:Y:S01]  /*15480*/  ISETP.GT.AND P1, PT, R0.reuse, 0x51, P2 ;  /* 0x000000510000780c */ /* 0x040fe20001724270 */
[-C--:B0-----:R-:W-:Y:S02]  /*15490*/  FMUL R3, R231, R2.reuse ;  /* 0x00000002e7037220 */ /* 0x081fe40000400000 */
[----:B------:R0:W-:Y:S01]  /*154a0*/  @P4 STG.E desc[UR36][R4.64+0x140], R13 ;  /* 0x0001400d04004986 */ /* 0x0001e2000c101924 */
[----:B------:R-:W-:Y:S01]  /*154b0*/  ISETP.GT.AND P4, PT, R0, 0x58, P3 ;  /* 0x000000580000780c */ /* 0x000fe20001f84270 */
[-C--:B-1----:R-:W-:Y:S01]  /*154c0*/  FMUL R9, R230, R2.reuse ;  /* 0x00000002e6097220 */ /* 0x082fe20000400000 */
[----:B------:R-:W-:Y:S01]  /*154d0*/  F2FP.TF32.F32.PACK_B R3, R3 ;  /* 0x00000003ff03723e */ /* 0x000fe200024050ff */
[----:B--2---:R-:W-:-:S03]  /*154e0*/  FMUL R11, R229, R2 ;  /* 0x00000002e50b7220 */ /* 0x004fc60000400000 */
[----:B------:R-:W-:Y:S01]  /*154f0*/  F2FP.TF32.F32.PACK_B R9, R9 ;  /* 0x00000009ff09723e */ /* 0x000fe200024050ff */
[----:B------:R-:W-:Y:S01]  /*15500*/  @P5 STG.E desc[UR36][R4.64+0x144], R15 ;  /* 0x0001440f04005986 */ /* 0x000fe2000c101924 */
[----:B------:R-:W-:-:S03]  /*15510*/  F2FP.TF32.F32.PACK_B R11, R11 ;  /* 0x0000000bff0b723e */ /* 0x000fc600024050ff */
[----:B------:R1:W-:Y:S01]  /*15520*/  @P0 STG.E desc[UR36][R6.64+0x140], R3 ;  /* 0x0001400306000986 */ /* 0x0003e2000c101924 */
[C---:B------:R-:W-:Y:S02]  /*15530*/  ISETP.GT.AND P5, PT, R0.reuse, 0x59, P3 ;  /* 0x000000590000780c */ /* 0x040fe40001fa4270 */
[C---:B------:R-:W-:Y:S01]  /*15540*/  ISETP.GT.AND P0, PT, R0.reuse, 0x58, P2 ;  /* 0x000000580000780c */ /* 0x040fe20001704270 */
[----:B------:R2:W-:Y:S01]  /*15550*/  @P1 STG.E desc[UR36][R6.64+0x144], R9 ;  /* 0x0001440906001986 */ /* 0x0005e2000c101924 */
[----:B------:R-:W-:Y:S01]  /*15560*/  ISETP.GT.AND P1, PT, R0, 0x59, P2 ;  /* 0x000000590000780c */ /* 0x000fe20001724270 */
[-C--:B0-----:R-:W-:Y:S02]  /*15570*/  FMUL R13, R228, R2.reuse ;  /* 0x00000002e40d7220 */ /* 0x081fe40000400000 */
[----:B------:R0:W-:Y:S01]  /*15580*/  @P4 STG.E desc[UR36][R4.64+0x160], R11 ;  /* 0x0001600b04004986 */ /* 0x0001e2000c101924 */
[----:B------:R-:W-:Y:S01]  /*15590*/  ISETP.GT.AND P4, PT, R0, 0x60, P3 ;  /* 0x000000600000780c */ /* 0x000fe20001f84270 */
[-C--:B-1----:R-:W-:Y:S01]  /*155a0*/  FMUL R3, R227, R2.reuse ;  /* 0x00000002e3037220 */ /* 0x082fe20000400000 */
[----:B------:R-:W-:Y:S01]  /*155b0*/  F2FP.TF32.F32.PACK_B R13, R13 ;  /* 0x0000000dff0d723e */ /* 0x000fe200024050ff */
[----:B--2---:R-:W-:-:S03]  /*155c0*/  FMUL R9, R226, R2 ;  /* 0x00000002e2097220 */ /* 0x004fc60000400000 */
[----:B------:R-:W-:Y:S01]  /*155d0*/  F2FP.TF32.F32.PACK_B R3, R3 ;  /* 0x00000003ff03723e */ /* 0x000fe200024050ff */
[----:B------:R1:W-:Y:S01]  /*155e0*/  @P5 STG.E desc[UR36][R4.64+0x164], R13 ;  /* 0x0001640d04005986 */ /* 0x0003e2000c101924 */
[----:B------:R-:W-:-:S03]  /*155f0*/  F2FP.TF32.F32.PACK_B R9, R9 ;  /* 0x00000009ff09723e */ /* 0x000fc600024050ff */
[----:B------:R-:W-:Y:S01]  /*15600*/  @P0 STG.E desc[UR36][R6.64+0x160], R19 ;  /* 0x0001601306000986 */ /* 0x000fe2000c101924 */
[C---:B------:R-:W-:Y:S02]  /*15610*/  ISETP.GT.AND P5, PT, R0.reuse, 0x61, P3 ;  /* 0x000000610000780c */ /* 0x040fe40001fa4270 */
[C---:B------:R-:W-:Y:S01]  /*15620*/  ISETP.GT.AND P0, PT, R0.reuse, 0x60, P2 ;  /* 0x000000600000780c */ /* 0x040fe20001704270 */
[----:B------:R2:W-:Y:S01]  /*15630*/  @P1 STG.E desc[UR36][R6.64+0x164], R3 ;  /* 0x0001640306001986 */ /* 0x0005e2000c101924 */
[C---:B------:R-:W-:Y:S01]  /*15640*/  ISETP.GT.AND P1, PT, R0.reuse, 0x61, P2 ;  /* 0x000000610000780c */ /* 0x040fe20001724270 */
[-C--:B0-----:R-:W-:Y:S02]  /*15650*/  FMUL R11, R225, R2.reuse ;  /* 0x00000002e10b7220 */ /* 0x081fe40000400000 */
[----:B------:R0:W-:Y:S01]  /*15660*/  @P4 STG.E desc[UR36][R4.64+0x180], R9 ;  /* 0x0001800904004986 */ /* 0x0001e2000c101924 */
[----:B------:R-:W-:Y:S01]  /*15670*/  ISETP.GT.AND P4, PT, R0, 0x68, P3 ;  /* 0x000000680000780c */ /* 0x000fe20001f84270 */
[-C--:B------:R-:W-:Y:S01]  /*15680*/  FMUL R15, R224, R2.reuse ;  /* 0x00000002e00f7220 */ /* 0x080fe20000400000 */
[-C--:B-1----:R-:W-:Y:S01]  /*15690*/  FMUL R13, R223, R2.reuse ;  /* 0x00000002df0d7220 */ /* 0x082fe20000400000 */
[----:B------:R-:W-:Y:S01]  /*156a0*/  F2FP.TF32.F32.PACK_B R11, R11 ;  /* 0x0000000bff0b723e */ /* 0x000fe200024050ff */
[----:B--2---:R-:W-:-:S02]  /*156b0*/  FMUL R3, R222, R2 ;  /* 0x00000002de037220 */ /* 0x004fc40000400000 */
[----:B------:R-:W-:Y:S02]  /*156c0*/  F2FP.TF32.F32.PACK_B R15, R15 ;  /* 0x0000000fff0f723e */ /* 0x000fe400024050ff */
[----:B------:R-:W-:Y:S02]  /*156d0*/  F2FP.TF32.F32.PACK_B R13, R13 ;  /* 0x0000000dff0d723e */ /* 0x000fe400024050ff */
[----:B------:R-:W-:Y:S01]  /*156e0*/  F2FP.TF32.F32.PACK_B R3, R3 ;  /* 0x00000003ff03723e */ /* 0x000fe200024050ff */
[----:B------:R1:W-:Y:S01]  /*156f0*/  @P5 STG.E desc[UR36][R4.64+0x184], R11 ;  /* 0x0001840b04005986 */ /* 0x0003e2000c101924 */
[----:B------:R-:W-:-:S03]  /*15700*/  ISETP.GT.AND P5, PT, R0, 0x69, P3 ;  /* 0x000000690000780c */ /* 0x000fc60001fa4270 */
[----:B------:R-:W-:Y:S01]  /*15710*/  @P0 STG.E desc[UR36][R6.64+0x180], R15 ;  /* 0x0001800f06000986 */ /* 0x000fe2000c101924 */
[C---:B------:R-:W-:Y:S01]  /*15720*/  ISETP.GT.AND P0, PT, R0.reuse, 0x68, P2 ;  /* 0x000000680000780c */ /* 0x040fe20001704270 */
[-C--:B0-----:R-:W-:Y:S02]  /*15730*/  FMUL R9, R221, R2.reuse ;  /* 0x00000002dd097220 */ /* 0x081fe40000400000 */
[----:B------:R0:W-:Y:S01]  /*15740*/  @P1 STG.E desc[UR36][R6.64+0x184], R13 ;  /* 0x0001840d06001986 */ /* 0x0001e2000c101924 */
[----:B------:R-:W-:Y:S01]  /*15750*/  ISETP.GT.AND P1, PT, R0, 0x69, P2 ;  /* 0x000000690000780c */ /* 0x000fe20001724270 */
[-C--:B------:R-:W-:Y:S02]  /*15760*/  FMUL R19, R220, R2.reuse ;  /* 0x00000002dc137220 */ /* 0x080fe40000400000 */
[----:B------:R2:W-:Y:S01]  /*15770*/  @P4 STG.E desc[UR36][R4.64+0x1a0], R3 ;  /* 0x0001a00304004986 */ /* 0x0005e2000c101924 */
[----:B------:R-:W-:Y:S01]  /*15780*/  ISETP.GT.AND P4, PT, R0, 0x70, P3 ;  /* 0x000000700000780c */ /* 0x000fe20001f84270 */
[----:B-1----:R-:W-:Y:S01]  /*15790*/  FMUL R11, R219, R2 ;  /* 0x00000002db0b7220 */ /* 0x002fe20000400000 */
[----:B------:R-:W-:-:S02]  /*157a0*/  F2FP.TF32.F32.PACK_B R9, R9 ;  /* 0x00000009ff09723e */ /* 0x000fc400024050ff */
[----:B------:R-:W-:Y:S01]  /*157b0*/  F2FP.TF32.F32.PACK_B R19, R19 ;  /* 0x00000013ff13723e */ /* 0x000fe200024050ff */
[-C--:B0-----:R-:W-:Y:S01]  /*157c0*/  FMUL R13, R218, R2.reuse ;  /* 0x00000002da0d7220 */ /* 0x081fe20000400000 */
[----:B------:R-:W-:Y:S01]  /*157d0*/  F2FP.TF32.F32.PACK_B R11, R11 ;  /* 0x0000000bff0b723e */ /* 0x000fe200024050ff */
[----:B------:R0:W-:Y:S03]  /*157e0*/  @P5 STG.E desc[UR36][R4.64+0x1a4], R9 ;  /* 0x0001a40904005986 */ /* 0x0001e6000c101924 */
[----:B------:R-:W-:Y:S01]  /*157f0*/  F2FP.TF32.F32.PACK_B R13, R13 ;  /* 0x0000000dff0d723e */ /* 0x000fe200024050ff */
[----:B------:R-:W-:Y:S01]  /*15800*/  @P0 STG.E desc[UR36][R6.64+0x1a0], R19 ;  /* 0x0001a01306000986 */ /* 0x000fe2000c101924 */
[C---:B------:R-:W-:Y:S02]  /*15810*/  ISETP.GT.AND P5, PT, R0.reuse, 0x71, P3 ;  /* 0x000000710000780c */ /* 0x040fe40001fa4270 */
[C---:B------:R-:W-:Y:S01]  /*15820*/  ISETP.GT.AND P0, PT, R0.reuse, 0x70, P2 ;  /* 0x000000700000780c */ /* 0x040fe20001704270 */
[----:B------:R1:W-:Y:S01]  /*15830*/  @P1 STG.E desc[UR36][R6.64+0x1a4], R11 ;  /* 0x0001a40b06001986 */ /* 0x0003e2000c101924 */
[----:B------:R-:W-:Y:S01]  /*15840*/  ISETP.GT.AND P1, PT, R0, 0x71, P2 ;  /* 0x000000710000780c */ /* 0x000fe20001724270 */
[----:B--2---:R-:W-:-:S02]  /*15850*/  FMUL R3, R217, R2 ;  /* 0x00000002d9037220 */ /* 0x004fc40000400000 */
[----:B------:R2:W-:Y:S01]  /*15860*/  @P4 STG.E desc[UR36][R4.64+0x1c0], R13 ;  /* 0x0001c00d04004986 */ /* 0x0005e2000c101924 */
[----:B------:R-:W-:Y:S01]  /*15870*/  ISETP.GT.AND P4, PT, R0, 0x78, P3 ;  /* 0x000000780000780c */ /* 0x000fe20001f84270 */
[-C--:B------:R-:W-:Y:S01]  /*15880*/  FMUL R15, R216, R2.reuse ;  /* 0x00000002d80f7220 */ /* 0x080fe20000400000 */
[-C--:B0-----:R-:W-:Y:S01]  /*15890*/  FMUL R9, R215, R2.reuse ;  /* 0x00000002d7097220 */ /* 0x081fe20000400000 */
[----:B------:R-:W-:Y:S01]  /*158a0*/  F2FP.TF32.F32.PACK_B R3, R3 ;  /* 0x00000003ff03723e */ /* 0x000fe200024050ff */
[----:B-1----:R-:W-:Y:S02]  /*158b0*/  FMUL R11, R214, R2 ;  /* 0x00000002d60b7220 */ /* 0x002fe40000400000 */
[----:B------:R-:W-:Y:S02]  /*158c0*/  F2FP.TF32.F32.PACK_B R15, R15 ;  /* 0x0000000fff0f723e */ /* 0x000fe400024050ff */
[----:B------:R-:W-:Y:S02]  /*158d0*/  F2FP.TF32.F32.PACK_B R9, R9 ;  /* 0x00000009ff09723e */ /* 0x000fe400024050ff */
[----:B------:R-:W-:Y:S01]  /*158e0*/  F2FP.TF32.F32.PACK_B R11, R11 ;  /* 0x0000000bff0b723e */ /* 0x000fe200024050ff */
[----:B------:R0:W-:Y:S01]  /*158f0*/  @P5 STG.E desc[UR36][R4.64+0x1c4], R3 ;  /* 0x0001c40304005986 */ /* 0x0001e2000c101924 */
[----:B------:R-:W-:-:S03]  /*15900*/  ISETP.GT.AND P5, PT, R0, 0x79, P3 ;  /* 0x000000790000780c */ /* 0x000fc60001fa4270 */
[----:B------:R-:W-:Y:S01]  /*15910*/  @P0 STG.E desc[UR36][R6.64+0x1c0], R15 ;  /* 0x0001c00f06000986 */ /* 0x000fe2000c101924 */
[C---:B------:R-:W-:Y:S01]  /*15920*/  ISETP.GT.AND P0, PT, R0.reuse, 0x78, P2 ;  /* 0x000000780000780c */ /* 0x040fe20001704270 */
[-C--:B--2---:R-:W-:Y:S02]  /*15930*/  FMUL R13, R213, R2.reuse ;  /* 0x00000002d50d7220 */ /* 0x084fe40000400000 */
[----:B------:R1:W-:Y:S01]  /*15940*/  @P1 STG.E desc[UR36][R6.64+0x1c4], R9 ;  /* 0x0001c40906001986 */ /* 0x0003e2000c101924 */
[----:B------:R-:W-:Y:S01]  /*15950*/  ISETP.GT.AND P1, PT, R0, 0x79, P2 ;  /* 0x000000790000780c */ /* 0x000fe20001724270 */
[-C--:B------:R-:W-:Y:S02]  /*15960*/  FMUL R19, R212, R2.reuse ;  /* 0x00000002d4137220 */ /* 0x080fe40000400000 */
[----:B------:R2:W-:Y:S01]  /*15970*/  @P4 STG.E desc[UR36][R4.64+0x1e0], R11 ;  /* 0x0001e00b04004986 */ /* 0x0005e2000c101924 */
[----:B------:R-:W-:Y:S01]  /*15980*/  ISETP.GT.AND P4, PT, R0, 0x80, P3 ;  /* 0x000000800000780c */ /* 0x000fe20001f84270 */
[----:B0-----:R-:W-:Y:S01]  /*15990*/  FMUL R3, R211, R2 ;  /* 0x00000002d3037220 */ /* 0x001fe20000400000 */
[----:B------:R-:W-:-:S02]  /*159a0*/  F2FP.TF32.F32.PACK_B R13, R13 ;  /* 0x0000000dff0d723e */ /* 0x000fc400024050ff */
[----:B------:R-:W-:Y:S01]  /*159b0*/  F2FP.TF32.F32.PACK_B R19, R19 ;  /* 0x00000013ff13723e */ /* 0x000fe200024050ff */
[-C--:B-1----:R-:W-:Y:S01]  /*159c0*/  FMUL R9, R210, R2.reuse ;  /* 0x00000002d2097220 */ /* 0x082fe20000400000 */
        /* <DEDUP_REMOVED lines=204> */
[----:B------:R-:W-:Y:S01]  /*16690*/  ISETP.GT.AND P6, PT, R0, 0xe9, P3 ;  /* 0x000000e90000780c */ /* 0x000fe20001fc4270 */
[-C--:B0-----:R-:W-:Y:S01]  /*166a0*/  FMUL R13, R159, R2.reuse ;  /* 0x000000029f0d7220 */ /* 0x081fe20000400000 */
[----:B------:R-:W-:Y:S01]  /*166b0*/  F2FP.TF32.F32.PACK_B R11, R11 ;  /* 0x0000000bff0b723e */ /* 0x000fe200024050ff */
[-C--:B-1----:R-:W-:Y:S01]  /*166c0*/  FMUL R3, R157, R2.reuse ;  /* 0x000000029d037220 */ /* 0x082fe20000400000 */
[----:B------:R-:W-:Y:S01]  /*166d0*/  F2FP.TF32.F32.PACK_B R15, R15 ;  /* 0x0000000fff0f723e */ /* 0x000fe200024050ff */
[----:B--2---:R-:W-:Y:S01]  /*166e0*/  FMUL R9, R156, R2 ;  /* 0x000000029c097220 */ /* 0x004fe20000400000 */
[----:B------:R-:W-:Y:S02]  /*166f0*/  F2FP.TF32.F32.PACK_B R13, R13 ;  /* 0x0000000dff0d723e */ /* 0x000fe400024050ff */
[----:B------:R-:W-:Y:S01]  /*16700*/  F2FP.TF32.F32.PACK_B R3, R3 ;  /* 0x00000003ff03723e */ /* 0x000fe200024050ff */
[----:B------:R0:W-:Y:S01]  /*16710*/  @P5 STG.E desc[UR36][R4.64+0x384], R11 ;  /* 0x0003840b04005986 */ /* 0x0001e2000c101924 */
[----:B------:R-:W-:-:S03]  /*16720*/  F2FP.TF32.F32.PACK_B R9, R9 ;  /* 0x00000009ff09723e */ /* 0x000fc600024050ff */
[----:B------:R-:W-:Y:S01]  /*16730*/  @P0 STG.E desc[UR36][R6.64+0x380], R15 ;  /* 0x0003800f06000986 */ /* 0x000fe2000c101924 */
[----:B------:R-:W-:-:S03]  /*16740*/  ISETP.GT.AND P0, PT, R0, 0xe8, P2 ;  /* 0x000000e80000780c */ /* 0x000fc60001704270 */
[----:B------:R1:W-:Y:S01]  /*16750*/  @P1 STG.E desc[UR36][R6.64+0x384], R13 ;  /* 0x0003840d06001986 */ /* 0x0003e2000c101924 */
[----:B------:R-:W-:-:S03]  /*16760*/  ISETP.GT.AND P5, PT, R0, 0xe9, P2 ;  /* 0x000000e90000780c */ /* 0x000fc600017a4270 */
[----:B------:R2:W-:Y:S01]  /*16770*/  @P4 STG.E desc[UR36][R4.64+0x3a0], R3 ;  /* 0x0003a00304004986 */ /* 0x0005e2000c101924 */
[-C--:B------:R-:W-:Y:S01]  /*16780*/  FMUL R19, R155, R2.reuse ;  /* 0x000000029b137220 */ /* 0x080fe20000400000 */
[C---:B------:R-:W-:Y:S02]  /*16790*/  ISETP.GT.AND P4, PT, R0.reuse, 0xf1, P3 ;  /* 0x000000f10000780c */ /* 0x040fe40001f84270 */
[----:B------:R3:W-:Y:S01]  /*167a0*/  @P6 STG.E desc[UR36][R4.64+0x3a4], R9 ;  /* 0x0003a40904006986 */ /* 0x0007e2000c101924 */
[----:B------:R-:W-:Y:S01]  /*167b0*/  ISETP.GT.AND P6, PT, R0, 0xf0, P3 ;  /* 0x000000f00000780c */ /* 0x000fe20001fc4270 */
[-C--:B0-----:R-:W-:Y:S01]  /*167c0*/  FMUL R11, R154, R2.reuse ;  /* 0x000000029a0b7220 */ /* 0x081fe20000400000 */
[-C--:B-1----:R-:W-:Y:S01]  /*167d0*/  FMUL R13, R153, R2.reuse ;  /* 0x00000002990d7220 */ /* 0x082fe20000400000 */
[----:B------:R-:W-:Y:S01]  /*167e0*/  F2FP.TF32.F32.PACK_B R19, R19 ;  /* 0x00000013ff13723e */ /* 0x000fe200024050ff */
[----:B--2---:R-:W-:Y:S02]  /*167f0*/  FMUL R3, R23, R2 ;  /* 0x0000000217037220 */ /* 0x004fe40000400000 */
[----:B------:R-:W-:-:S02]  /*16800*/  F2FP.TF32.F32.PACK_B R11, R11 ;  /* 0x0000000bff0b723e */ /* 0x000fc400024050ff */
[----:B------:R-:W-:Y:S02]  /*16810*/  F2FP.TF32.F32.PACK_B R13, R13 ;  /* 0x0000000dff0d723e */ /* 0x000fe400024050ff */
[----:B------:R-:W-:Y:S01]  /*16820*/  F2FP.TF32.F32.PACK_B R3, R3 ;  /* 0x00000003ff03723e */ /* 0x000fe200024050ff */
[----:B------:R0:W-:Y:S04]  /*16830*/  @P0 STG.E desc[UR36][R6.64+0x3a0], R19 ;  /* 0x0003a01306000986 */ /* 0x0001e8000c101924 */
[----:B------:R1:W-:Y:S04]  /*16840*/  @P5 STG.E desc[UR36][R6.64+0x3a4], R11 ;  /* 0x0003a40b06005986 */ /* 0x0003e8000c101924 */
[----:B------:R-:W-:Y:S01]  /*16850*/  @P6 STG.E desc[UR36][R4.64+0x3c0], R13 ;  /* 0x0003c00d04006986 */ /* 0x000fe2000c101924 */
[----:B------:R-:W-:-:S03]  /*16860*/  ISETP.GT.AND P6, PT, R0, 0xf0, P2 ;  /* 0x000000f00000780c */ /* 0x000fc600017c4270 */
[----:B------:R2:W-:Y:S01]  /*16870*/  @P4 STG.E desc[UR36][R4.64+0x3c4], R3 ;  /* 0x0003c40304004986 */ /* 0x0005e2000c101924 */
[C---:B------:R-:W-:Y:S02]  /*16880*/  ISETP.GT.AND P4, PT, R0.reuse, 0xf8, P3 ;  /* 0x000000f80000780c */ /* 0x040fe40001f84270 */
[C---:B------:R-:W-:Y:S02]  /*16890*/  ISETP.GT.AND P3, PT, R0.reuse, 0xf9, P3 ;  /* 0x000000f90000780c */ /* 0x040fe40001f64270 */
[----:B------:R-:W-:Y:S01]  /*168a0*/  ISETP.GT.AND P5, PT, R0, 0xf1, P2 ;  /* 0x000000f10000780c */ /* 0x000fe200017a4270 */
[-C--:B---3--:R-:W-:Y:S01]  /*168b0*/  FMUL R9, R22, R2.reuse ;  /* 0x0000000216097220 */ /* 0x088fe20000400000 */
[-C--:B------:R-:W-:Y:S01]  /*168c0*/  FMUL R15, R21, R2.reuse ;  /* 0x00000002150f7220 */ /* 0x080fe20000400000 */
[-C--:B0-----:R-:W-:Y:S01]  /*168d0*/  FMUL R19, R20, R2.reuse ;  /* 0x0000000214137220 */ /* 0x081fe20000400000 */
[----:B------:R-:W-:Y:S01]  /*168e0*/  FMUL R21, R18, R2 ;  /* 0x0000000212157220 */ /* 0x000fe20000400000 */
[----:B------:R-:W-:Y:S01]  /*168f0*/  USHF.L.U32 UR12, UR8, 0x9, URZ ;  /* 0x00000009080c7899 */ /* 0x000fe2000800063f */
[----:B------:R-:W-:-:S02]  /*16900*/  F2FP.TF32.F32.PACK_B R9, R9 ;  /* 0x00000009ff09723e */ /* 0x000fc400024050ff */
[----:B------:R-:W-:Y:S01]  /*16910*/  F2FP.TF32.F32.PACK_B R15, R15 ;  /* 0x0000000fff0f723e */ /* 0x000fe200024050ff */
[----:B------:R-:W-:Y:S01]  /*16920*/  USHF.L.U64.HI UR11, UR8, 0x9, UR9 ;  /* 0x00000009080b7899 */ /* 0x000fe20008010209 */
[----:B------:R-:W-:Y:S01]  /*16930*/  F2FP.TF32.F32.PACK_B R19, R19 ;  /* 0x00000013ff13723e */ /* 0x000fe200024050ff */
[----:B------:R-:W-:Y:S01]  /*16940*/  @P3 IMAD.MOV.U32 R10, RZ, RZ, R4 ;  /* 0x000000ffff0a3224 */ /* 0x000fe200078e0004 */
[----:B------:R-:W-:Y:S01]  /*16950*/  F2FP.TF32.F32.PACK_B R21, R21 ;  /* 0x00000015ff15723e */ /* 0x000fe200024050ff */
[----:B-1----:R-:W-:Y:S01]  /*16960*/  @P3 IMAD.MOV.U32 R11, RZ, RZ, R5 ;  /* 0x000000ffff0b3224 */ /* 0x002fe200078e0005 */
[----:B------:R0:W-:Y:S01]  /*16970*/  @P6 STG.E desc[UR36][R6.64+0x3c0], R9 ;  /* 0x0003c00906006986 */ /* 0x0001e2000c101924 */
[----:B--2---:R-:W-:-:S03]  /*16980*/  IMAD.U32 R3, RZ, RZ, UR12 ;  /* 0x0000000cff037e24 */ /* 0x004fc6000f8e00ff */
[----:B------:R-:W-:Y:S01]  /*16990*/  @P5 STG.E desc[UR36][R6.64+0x3c4], R15 ;  /* 0x0003c40f06005986 */ /* 0x000fe2000c101924 */
[----:B------:R-:W-:-:S03]  /*169a0*/  ISETP.GT.AND P1, PT, R158, 0x80, PT ;  /* 0x000000809e00780c */ /* 0x000fc60003f24270 */
[----:B------:R1:W-:Y:S01]  /*169b0*/  @P4 STG.E desc[UR36][R4.64+0x3e0], R19 ;  /* 0x0003e01304004986 */ /* 0x0003e2000c101924 */
[C---:B------:R-:W-:Y:S02]  /*169c0*/  ISETP.GT.AND P4, PT, R0.reuse, 0xf8, P2 ;  /* 0x000000f80000780c */ /* 0x040fe40001784270 */
[----:B------:R-:W-:Y:S01]  /*169d0*/  ISETP.GT.AND P2, PT, R0, 0xf9, P2 ;  /* 0x000000f90000780c */ /* 0x000fe20001744270 */
[----:B------:R2:W-:Y:S01]  /*169e0*/  @P3 STG.E desc[UR36][R10.64+0x3e4], R21 ;  /* 0x0003e4150a003986 */ /* 0x0005e2000c101924 */
[----:B0-----:R-:W-:Y:S01]  /*169f0*/  IMAD.U32 R9, RZ, RZ, UR11 ;  /* 0x0000000bff097e24 */ /* 0x001fe2000f8e00ff */
[----:B------:R-:W-:Y:S01]  /*16a00*/  IADD3 R8, P3, P6, R4, UR5, R3 ;  /* 0x0000000504087c10 */ /* 0x000fe2000fe7e003 */
[-C--:B------:R-:W-:Y:S01]  /*16a10*/  FMUL R23, R14, R2.reuse ;  /* 0x000000020e177220 */ /* 0x080fe20000400000 */
[-C--:B------:R-:W-:Y:S01]  /*16a20*/  FMUL R13, R12, R2.reuse ;  /* 0x000000020c0d7220 */ /* 0x080fe20000400000 */
[----:B------:R-:W-:Y:S02]  /*16a30*/  ISETP.GT.AND P5, PT, R0, RZ, P1 ;  /* 0x000000ff0000720c */ /* 0x000fe40000fa4270 */
[----:B------:R-:W-:Y:S01]  /*16a40*/  IADD3.X R9, R5, UR4, R9, P3, P6 ;  /* 0x0000000405097c10 */ /* 0x000fe20009fec409 */
[----:B------:R-:W-:Y:S01]  /*16a50*/  FMUL R3, R24, R2 ;  /* 0x0000000218037220 */ /* 0x000fe20000400000 */
[----:B------:R-:W-:-:S02]  /*16a60*/  ISETP.GT.AND P3, PT, R0, 0x1, P1 ;  /* 0x000000010000780c */ /* 0x000fc40000f64270 */
[----:B------:R-:W-:Y:S01]  /*16a70*/  F2FP.TF32.F32.PACK_B R23, R23 ;  /* 0x00000017ff17723e */ /* 0x000fe200024050ff */
[----:B------:R-:W-:Y:S01]  /*16a80*/  FMUL R25, R25, R2 ;  /* 0x0000000219197220 */ /* 0x000fe20000400000 */
[----:B-1----:R-:W-:Y:S02]  /*16a90*/  IADD3 R4, P6, R4, UR12, RZ ;  /* 0x0000000c04047c10 */ /* 0x002fe4000ffde0ff */
[----:B------:R-:W-:Y:S02]  /*16aa0*/  F2FP.TF32.F32.PACK_B R13, R13 ;  /* 0x0000000dff0d723e */ /* 0x000fe400024050ff */
[----:B------:R-:W-:Y:S01]  /*16ab0*/  ISETP.GT.AND P0, PT, R158, 0x88, PT ;  /* 0x000000889e00780c */ /* 0x000fe20003f04270 */
[----:B------:R-:W-:Y:S01]  /*16ac0*/  @P4 STG.E desc[UR36][R6.64+0x3e0], R23 ;  /* 0x0003e01706004986 */ /* 0x000fe2000c101924 */
[----:B------:R-:W-:Y:S02]  /*16ad0*/  IADD3.X R5, R5, UR11, RZ, P6, !PT ;  /* 0x0000000b05057c10 */ /* 0x000fe4000b7fe4ff */
[----:B------:R-:W-:Y:S01]  /*16ae0*/  F2FP.TF32.F32.PACK_B R3, R3 ;  /* 0x00000003ff03723e */ /* 0x000fe200024050ff */
[----:B------:R-:W-:Y:S01]  /*16af0*/  @P2 STG.E desc[UR36][R6.64+0x3e4], R13 ;  /* 0x0003e40d06002986 */ /* 0x000fe2000c101924 */
[----:B------:R-:W-:-:S02]  /*16b00*/  F2FP.TF32.F32.PACK_B R25, R25 ;  /* 0x00000019ff19723e */ /* 0x000fc400024050ff */
[----:B------:R-:W-:Y:S01]  /*16b10*/  ISETP.GT.AND P2, PT, R0, RZ, P0 ;  /* 0x000000ff0000720c */ /* 0x000fe20000744270 */
[----:B------:R0:W-:Y:S01]  /*16b20*/  @P5 STG.E desc[UR36][R4.64], R3 ;  /* 0x0000000304005986 */ /* 0x0001e2000c101924 */
[-C--:B------:R-:W-:Y:S01]  /*16b30*/  FMUL R15, R26, R2.reuse ;  /* 0x000000021a0f7220 */ /* 0x080fe20000400000 */
[----:B------:R-:W-:Y:S02]  /*16b40*/  ISETP.GT.AND P4, PT, R0, 0x1, P0 ;  /* 0x000000010000780c */ /* 0x000fe40000784270 */
[----:B--2---:R-:W-:Y:S01]  /*16b50*/  IADD3 R10, P5, R4, UR5, RZ ;  /* 0x00000005040a7c10 */ /* 0x004fe2000ffbe0ff */
[----:B------:R-:W-:Y:S01]  /*16b60*/  @P3 STG.E desc[UR36][R4.64+0x4], R25 ;  /* 0x0000041904003986 */ /* 0x000fe2000c101924 */
[----:B------:R-:W-:Y:S01]  /*16b70*/  ISETP.GT.AND P3, PT, R0, 0x8, P1 ;  /* 0x000000080000780c */ /* 0x000fe20000f64270 */
[-C--:B------:R-:W-:Y:S01]  /*16b80*/  FMUL R27, R27, R2.reuse ;  /* 0x000000021b1b7220 */ /* 0x080fe20000400000 */
[----:B------:R-:W-:Y:S02]  /*16b90*/  F2FP.TF32.F32.PACK_B R15, R15 ;  /* 0x0000000fff0f723e */ /* 0x000fe400024050ff */
[----:B------:R-:W-:Y:S01]  /*16ba0*/  IADD3.X R11, R5, UR4, RZ, P5, !PT ;  /* 0x00000004050b7c10 */ /* 0x000fe2000affe4ff */
[----:B0-----:R-:W-:Y:S01]  /*16bb0*/  FMUL R3, R28, R2 ;  /* 0x000000021c037220 */ /* 0x001fe20000400000 */
[----:B------:R-:W-:-:S02]  /*16bc0*/  F2FP.TF32.F32.PACK_B R27, R27 ;  /* 0x0000001bff1b723e */ /* 0x000fc400024050ff */
[C---:B------:R-:W-:Y:S01]  /*16bd0*/  ISETP.GT.AND P5, PT, R0.reuse, 0x9, P1 ;  /* 0x000000090000780c */ /* 0x040fe20000fa4270 */
[----:B------:R-:W-:Y:S01]  /*16be0*/  @P2 STG.E desc[UR36][R10.64], R15 ;  /* 0x0000000f0a002986 */ /* 0x000fe2000c101924 */
[----:B------:R-:W-:Y:S02]  /*16bf0*/  F2FP.TF32.F32.PACK_B R3, R3 ;  /* 0x00000003ff03723e */ /* 0x000fe400024050ff */
[----:B------:R-:W-:Y:S01]  /*16c00*/  ISETP.GT.AND P2, PT, R0, 0x8, P0 ;  /* 0x000000080000780c */ /* 0x000fe20000744270 */
[-C--:B------:R-:W-:Y:S01]  /*16c10*/  FMUL R29, R29, R2.reuse ;  /* 0x000000021d1d7220 */ /* 0x080fe20000400000 */
[----:B------:R0:W-:Y:S01]  /*16c20*/  @P4 STG.E desc[UR36][R10.64+0x4], R27 ;  /* 0x0000041b0a004986 */ /* 0x0001e2000c101924 */
[----:B------:R-:W-:Y:S01]  /*16c30*/  FMUL R13, R30, R2 ;  /* 0x000000021e0d7220 */ /* 0x000fe20000400000 */
[----:B------:R-:W-:Y:S02]  /*16c40*/  IADD3 R6, P4, R4, UR5, RZ ;  /* 0x0000000504067c10 */ /* 0x000fe4000ff9e0ff */
[----:B------:R1:W-:Y:S01]  /*16c50*/  @P3 STG.E desc[UR36][R4.64+0x20], R3 ;  /* 0x0000200304003986 */ /* 0x0003e2000c101924 */
[----:B------:R-:W-:-:S02]  /*16c60*/  ISETP.GT.AND P3, PT, R0, 0x9, P0 ;  /* 0x000000090000780c */ /* 0x000fc40000764270 */
[----:B------:R-:W-:Y:S01]  /*16c70*/  F2FP.TF32.F32.PACK_B R29, R29 ;  /* 0x0000001dff1d723e */ /* 0x000fe200024050ff */
[----:B------:R-:W-:Y:S01]  /*16c80*/  FMUL R31, R31, R2 ;  /* 0x000000021f1f7220 */ /* 0x000fe20000400000 */
[----:B------:R-:W-:Y:S02]  /*16c90*/  F2FP.TF32.F32.PACK_B R13, R13 ;  /* 0x0000000dff0d723e */ /* 0x000fe400024050ff */
[----:B------:R-:W-:Y:S01]  /*16ca0*/  IADD3.X R7, R5, UR4, RZ, P4, !PT ;  /* 0x0000000405077c10 */ /* 0x000fe2000a7fe4ff */
[----:B------:R-:W-:Y:S01]  /*16cb0*/  @P5 STG.E desc[UR36][R4.64+0x24], R29 ;  /* 0x0000241d04005986 */ /* 0x000fe2000c101924 */
[----:B------:R-:W-:-:S03]  /*16cc0*/  F2FP.TF32.F32.PACK_B R31, R31 ;  /* 0x0000001fff1f723e */ /* 0x000fc600024050ff */
[----:B------:R2:W-:Y:S01]  /*16cd0*/  @P2 STG.E desc[UR36][R6.64+0x20], R13 ;  /* 0x0000200d06002986 */ /* 0x0005e2000c101924 */
[C---:B------:R-:W-:Y:S02]  /*16ce0*/  ISETP.GT.AND P2, PT, R0.reuse, 0x10, P0 ;  /* 0x000000100000780c */ /* 0x040fe40000744270 */
[C---:B------:R-:W-:Y:S01]  /*16cf0*/  ISETP.GT.AND P4, PT, R0.reuse, 0x10, P1 ;  /* 0x000000100000780c */ /* 0x040fe20000f84270 */
[----:B------:R-:W-:Y:S01]  /*16d00*/  @P3 STG.E desc[UR36][R8.64+0x24], R31 ;  /* 0x0000241f08003986 */ /* 0x000fe2000c101924 */
[----:B------:R-:W-:Y:S01]  /*16d10*/  ISETP.GT.AND P5, PT, R0, 0x11, P1 ;  /* 0x000000110000780c */ /* 0x000fe20000fa4270 */
[-C--:B0-----:R-:W-:Y:S01]  /*16d20*/  FMUL R11, R32, R2.reuse ;  /* 0x00000002200b7220 */ /* 0x081fe20000400000 */
[----:B------:R-:W-:Y:S01]  /*16d30*/  ISETP.GT.AND P3, PT, R0, 0x11, P0 ;  /* 0x000000110000780c */ /* 0x000fe20000764270 */
[-C--:B------:R-:W-:Y:S01]  /*16d40*/  FMUL R33, R33, R2.reuse ;  /* 0x0000000221217220 */ /* 0x080fe20000400000 */
[----:B-1----:R-:W-:Y:S02]  /*16d50*/  FMUL R3, R34, R2 ;  /* 0x0000000222037220 */ /* 0x002fe40000400000 */
[----:B------:R-:W-:-:S02]  /*16d60*/  F2FP.TF32.F32.PACK_B R11, R11 ;  /* 0x0000000bff0b723e */ /* 0x000fc400024050ff */
[----:B------:R-:W-:Y:S01]  /*16d70*/  F2FP.TF32.F32.PACK_B R33, R33 ;  /* 0x00000021ff21723e */ /* 0x000fe200024050ff */
[----:B--2---:R-:W-:Y:S01]  /*16d80*/  @P2 IMAD.MOV.U32 R6, RZ, RZ, R8 ;  /* 0x000000ffff062224 */ /* 0x004fe200078e0008 */
[----:B------:R-:W-:Y:S01]  /*16d90*/  F2FP.TF32.F32.PACK_B R3, R3 ;  /* 0x00000003ff03723e */ /* 0x000fe200024050ff */
[----:B------:R-:W-:Y:S02]  /*16da0*/  @P2 IMAD.MOV.U32 R7, RZ, RZ, R9 ;  /* 0x000000ffff072224 */ /* 0x000fe400078e0009 */
[----:B------:R-:W-:Y:S01]  /*16db0*/  FMUL R35, R35, R2 ;  /* 0x0000000223237220 */ /* 0x000fe20000400000 */
[----:B------:R-:W-:Y:S04]  /*16dc0*/  @P4 STG.E desc[UR36][R4.64+0x40], R11 ;  /* 0x0000400b04004986 */ /* 0x000fe8000c101924 */
[----:B------:R-:W-:Y:S01]  /*16dd0*/  @P5 STG.E desc[UR36][R4.64+0x44], R33 ;  /* 0x0000442104005986 */ /* 0x000fe2000c101924 */
[----:B------:R-:W-:-:S03]  /*16de0*/  F2FP.TF32.F32.PACK_B R35, R35 ;  /* 0x00000023ff23723e */ /* 0x000fc600024050ff */
[----:B------:R0:W-:Y:S01]  /*16df0*/  @P2 STG.E desc[UR36][R6.64+0x40], R3 ;  /* 0x0000400306002986 */ /* 0x0001e2000c101924 */
[C---:B------:R-:W-:Y:S02]  /*16e00*/  ISETP.GT.AND P2, PT, R0.reuse, 0x18, P0 ;  /* 0x000000180000780c */ /* 0x040fe40000744270 */
[C---:B------:R-:W-:Y:S02]  /*16e10*/  ISETP.GT.AND P4, PT, R0.reuse, 0x18, P1 ;  /* 0x000000180000780c */ /* 0x040fe40000f84270 */
[----:B------:R-:W-:Y:S01]  /*16e20*/  ISETP.GT.AND P5, PT, R0, 0x19, P1 ;  /* 0x000000190000780c */ /* 0x000fe20000fa4270 */
[----:B0-----:R-:W-:Y:S02]  /*16e30*/  @P3 IMAD.MOV.U32 R6, RZ, RZ, R8 ;  /* 0x000000ffff063224 */ /* 0x001fe400078e0008 */
[----:B------:R-:W-:Y:S02]  /*16e40*/  @P3 IMAD.MOV.U32 R7, RZ, RZ, R9 ;  /* 0x000000ffff073224 */ /* 0x000fe400078e0009 */
[-C--:B------:R-:W-:Y:S01]  /*16e50*/  FMUL R13, R36, R2.reuse ;  /* 0x00000002240d7220 */ /* 0x080fe20000400000 */
[----:B------:R-:W-:-:S02]  /*16e60*/  FMUL R37, R37, R2 ;  /* 0x0000000225257220 */ /* 0x000fc40000400000 */
[----:B------:R0:W-:Y:S01]  /*16e70*/  @P3 STG.E desc[UR36][R6.64+0x44], R35 ;  /* 0x0000442306003986 */ /* 0x0001e2000c101924 */
[----:B------:R-:W-:Y:S01]  /*16e80*/  ISETP.GT.AND P3, PT, R0, 0x19, P0 ;  /* 0x000000190000780c */ /* 0x000fe20000764270 */
[-C--:B------:R-:W-:Y:S01]  /*16e90*/  FMUL R11, R38, R2.reuse ;  /* 0x00000002260b7220 */ /* 0x080fe20000400000 */
[----:B------:R-:W-:Y:S02]  /*16ea0*/  F2FP.TF32.F32.PACK_B R13, R13 ;  /* 0x0000000dff0d723e */ /* 0x000fe400024050ff */
[----:B------:R-:W-:Y:S01]  /*16eb0*/  F2FP.TF32.F32.PACK_B R37, R37 ;  /* 0x00000025ff25723e */ /* 0x000fe200024050ff */
[----:B------:R-:W-:Y:S01]  /*16ec0*/  FMUL R39, R39, R2 ;  /* 0x0000000227277220 */ /* 0x000fe20000400000 */
[----:B------:R-:W-:Y:S01]  /*16ed0*/  F2FP.TF32.F32.PACK_B R11, R11 ;  /* 0x0000000bff0b723e */ /* 0x000fe200024050ff */
[----:B------:R-:W-:Y:S01]  /*16ee0*/  @P4 STG.E desc[UR36][R4.64+0x60], R13 ;  /* 0x0000600d04004986 */ /* 0x000fe2000c101924 */
[----:B0-----:R-:W-:Y:S01]  /*16ef0*/  @P2 IMAD.MOV.U32 R6, RZ, RZ, R8 ;  /* 0x000000ffff062224 */ /* 0x001fe200078e0008 */
[----:B------:R-:W-:-:S02]  /*16f00*/  @P2 MOV R7, R9 ;  /* 0x0000000900072202 */ /* 0x000fc40000000f00 */
        /* <DEDUP_REMOVED lines=18> */
[----:B0-----:R-:W-:Y:S02]  /*17030*/  @P2 IMAD.MOV.U32 R6, RZ, RZ, R8 ;  /* 0x000000ffff062224 */ /* 0x001fe400078e0008 */
[----:B------:R-:W-:Y:S01]  /*17040*/  @P2 IMAD.MOV.U32 R7, RZ, RZ, R9 ;  /* 0x000000ffff072224 */ /* 0x000fe200078e0009 */
        /* <DEDUP_REMOVED lines=45> */
[----:B------:R-:W-:Y:S02]  /*17320*/  ISETP.GT.AND P5, PT, R0, 0x39, P1 ;  /* 0x000000390000780c */ /* 0x000fe40000fa4270 */
[----:B0-----:R-:W-:Y:S01]  /*17330*/  @P3 MOV R6, R8 ;  /* 0x0000000800063202 */ /* 0x001fe20000000f00 */
        /* <DEDUP_REMOVED lines=59> */
[----:B0-----:R-:W-:Y:S01]  /*176f0*/  @P3 IMAD.MOV.U32 R6, RZ, RZ, R8 ;  /* 0x000000ffff063224 */ /* 0x001fe200078e0008 */
[----:B------:R-:W-:Y:S01]  /*17700*/  @P3 MOV R7, R9 ;  /* 0x0000000900073202 */ /* 0x000fe20000000f00 */
[-C--:B------:R-:W-:Y:S01]  /*17710*/  FMUL R3, R64, R2.reuse ;  /* 0x0000000240037220 */ /* 0x080fe20000400000 */
[----:B------:R-:W-:-:S03]  /*17720*/  FMUL R65, R65, R2 ;  /* 0x0000000241417220 */ /* 0x000fc60000400000 */
        /* <DEDUP_REMOVED lines=68> */
[----:B0-----:R-:W-:Y:S01]  /*17b70*/  @P2 MOV R6, R8 ;  /* 0x0000000800062202 */ /* 0x001fe20000000f00 */
[----:B------:R-:W-:-:S02]  /*17b80*/  @P2 IMAD.MOV.U32 R7, RZ, RZ, R9 ;  /* 0x000000ffff072224 */ /* 0x000fc400078e0009 */
        /* <DEDUP_REMOVED lines=206> */
[-C--:B------:R-:W-:Y:S01]  /*18870*/  FMUL R13, R120, R2.reuse ;  /* 0x00000002780d7220 */ /* 0x080fe20000400000 */
[----:B0-----:R-:W-:Y:S02]  /*18880*/  @P3 IMAD.MOV.U32 R6, RZ, RZ, R8 ;  /* 0x000000ffff063224 */ /* 0x001fe400078e0008 */
[----:B------:R-:W-:Y:S02]  /*18890*/  @P3 IMAD.MOV.U32 R7, RZ, RZ, R9 ;  /* 0x000000ffff073224 */ /* 0x000fe400078e0009 */
[-C--:B------:R-:W-:Y:S01]  /*188a0*/  FMUL R121, R121, R2.reuse ;  /* 0x0000000279797220 */ /* 0x080fe20000400000 */
[----:B------:R-:W-:-:S02]  /*188b0*/  FMUL R11, R122, R2 ;  /* 0x000000027a0b7220 */ /* 0x000fc40000400000 */
[----:B------:R0:W-:Y:S01]  /*188c0*/  @P3 STG.E desc[UR36][R6.64+0x2e4], R119 ;  /* 0x0002e47706003986 */ /* 0x0001e2000c101924 */
[C---:B------:R-:W-:Y:S02]  /*188d0*/  ISETP.GT.AND P3, PT, R0.reuse, 0xc1, P0 ;  /* 0x000000c10000780c */ /* 0x040fe40000764270 */
[----:B------:R-:W-:Y:S02]  /*188e0*/  F2FP.TF32.F32.PACK_B R13, R13 ;  /* 0x0000000dff0d723e */ /* 0x000fe400024050ff */
[----:B------:R-:W-:Y:S01]  /*188f0*/  F2FP.TF32.F32.PACK_B R121, R121 ;  /* 0x00000079ff79723e */ /* 0x000fe200024050ff */
[-C--:B------:R-:W-:Y:S01]  /*18900*/  FMUL R123, R123, R2.reuse ;  /* 0x000000027b7b7220 */ /* 0x080fe20000400000 */
[----:B------:R-:W-:Y:S01]  /*18910*/  F2FP.TF32.F32.PACK_B R11, R11 ;  /* 0x0000000bff0b723e */ /* 0x000fe200024050ff */
[----:B------:R-:W-:Y:S01]  /*18920*/  @P4 STG.E desc[UR36][R4.64+0x300], R13 ;  /* 0x0003000d04004986 */ /* 0x000fe2000c101924 */
[----:B0-----:R-:W-:Y:S02]  /*18930*/  @P2 IMAD.MOV.U32 R6, RZ, RZ, R8 ;  /* 0x000000ffff062224 */ /* 0x001fe400078e0008 */
[----:B------:R-:W-:Y:S01]  /*18940*/  @P2 IMAD.MOV.U32 R7, RZ, RZ, R9 ;  /* 0x000000ffff072224 */ /* 0x000fe200078e0009 */
[----:B------:R-:W-:Y:S01]  /*18950*/  @P5 STG.E desc[UR36][R4.64+0x304], R121 ;  /* 0x0003047904005986 */ /* 0x000fe2000c101924 */
[----:B------:R-:W-:Y:S01]  /*18960*/  ISETP.GT.AND P4, PT, R0, 0xc8, P1 ;  /* 0x000000c80000780c */ /* 0x000fe20000f84270 */
[----:B------:R-:W-:Y:S01]  /*18970*/  FMUL R3, R124, R2 ;  /* 0x000000027c037220 */ /* 0x000fe20000400000 */
[----:B------:R-:W-:Y:S01]  /*18980*/  F2FP.TF32.F32.PACK_B R123, R123 ;  /* 0x0000007bff7b723e */ /* 0x000fe200024050ff */
[----:B------:R0:W-:Y:S01]  /*18990*/  @P2 STG.E desc[UR36][R6.64+0x300], R11 ;  /* 0x0003000b06002986 */ /* 0x0001e2000c101924 */
[----:B------:R-:W-:-:S02]  /*189a0*/  ISETP.GT.AND P2, PT, R0, 0xc8, P0 ;  /* 0x000000c80000780c */ /* 0x000fc40000744270 */
[----:B------:R-:W-:Y:S01]  /*189b0*/  ISETP.GT.AND P5, PT, R0, 0xc9, P1 ;  /* 0x000000c90000780c */ /* 0x000fe20000fa4270 */
[-C--:B------:R-:W-:Y:S01]  /*189c0*/  FMUL R125, R125, R2.reuse ;  /* 0x000000027d7d7220 */ /* 0x080fe20000400000 */
[----:B------:R-:W-:Y:S01]  /*189d0*/  F2FP.TF32.F32.PACK_B R3, R3 ;  /* 0x00000003ff03723e */ /* 0x000fe200024050ff */
[----:B0-----:R-:W-:Y:S02]  /*189e0*/  @P3 IMAD.MOV.U32 R6, RZ, RZ, R8 ;  /* 0x000000ffff063224 */ /* 0x001fe400078e0008 */
[----:B------:R-:W-:Y:S02]  /*189f0*/  @P3 IMAD.MOV.U32 R7, RZ, RZ, R9 ;  /* 0x000000ffff073224 */ /* 0x000fe400078e0009 */
[----:B------:R-:W-:-:S03]  /*18a00*/  FMUL R13, R126, R2 ;  /* 0x000000027e0d7220 */ /* 0x000fc60000400000 */
[----:B------:R0:W-:Y:S01]  /*18a10*/  @P3 STG.E desc[UR36][R6.64+0x304], R123 ;  /* 0x0003047b06003986 */ /* 0x0001e2000c101924 */
[C---:B------:R-:W-:Y:S02]  /*18a20*/  ISETP.GT.AND P3, PT, R0.reuse, 0xc9, P0 ;  /* 0x000000c90000780c */ /* 0x040fe40000764270 */
[----:B------:R-:W-:Y:S01]  /*18a30*/  F2FP.TF32.F32.PACK_B R125, R125 ;  /* 0x0000007dff7d723e */ /* 0x000fe200024050ff */
[----:B------:R-:W-:Y:S01]  /*18a40*/  @P4 STG.E desc[UR36][R4.64+0x320], R3 ;  /* 0x0003200304004986 */ /* 0x000fe2000c101924 */
[----:B------:R-:W-:Y:S01]  /*18a50*/  ISETP.GT.AND P4, PT, R0, 0xd0, P1 ;  /* 0x000000d00000780c */ /* 0x000fe20000f84270 */
[-C--:B------:R-:W-:Y:S01]  /*18a60*/  FMUL R127, R127, R2.reuse ;  /* 0x000000027f7f7220 */ /* 0x080fe20000400000 */
[----:B------:R-:W-:Y:S01]  /*18a70*/  F2FP.TF32.F32.PACK_B R13, R13 ;  /* 0x0000000dff0d723e */ /* 0x000fe200024050ff */
[----:B------:R-:W-:Y:S01]  /*18a80*/  FMUL R11, R128, R2 ;  /* 0x00000002800b7220 */ /* 0x000fe20000400000 */
[----:B0-----:R-:W-:Y:S02]  /*18a90*/  @P2 IMAD.MOV.U32 R6, RZ, RZ, R8 ;  /* 0x000000ffff062224 */ /* 0x001fe400078e0008 */
[----:B------:R-:W-:Y:S01]  /*18aa0*/  @P2 IMAD.MOV.U32 R7, RZ, RZ, R9 ;  /* 0x000000ffff072224 */ /* 0x000fe200078e0009 */
[----:B------:R-:W-:Y:S01]  /*18ab0*/  @P5 STG.E desc[UR36][R4.64+0x324], R125 ;  /* 0x0003247d04005986 */ /* 0x000fe2000c101924 */
[----:B------:R-:W-:-:S02]  /*18ac0*/  ISETP.GT.AND P5, PT, R0, 0xd1, P1 ;  /* 0x000000d10000780c */ /* 0x000fc40000fa4270 */
[----:B------:R-:W-:Y:S01]  /*18ad0*/  F2FP.TF32.F32.PACK_B R127, R127 ;  /* 0x0000007fff7f723e */ /* 0x000fe200024050ff */
[----:B------:R0:W-:Y:S01]  /*18ae0*/  @P2 STG.E desc[UR36][R6.64+0x320], R13 ;  /* 0x0003200d06002986 */ /* 0x0001e2000c101924 */
[----:B------:R-:W-:Y:S02]  /*18af0*/  F2FP.TF32.F32.PACK_B R11, R11 ;  /* 0x0000000bff0b723e */ /* 0x000fe400024050ff */
[----:B------:R-:W-:Y:S01]  /*18b00*/  ISETP.GT.AND P2, PT, R0, 0xd0, P0 ;  /* 0x000000d00000780c */ /* 0x000fe20000744270 */
[----:B------:R-:W-:Y:S01]  /*18b10*/  FMUL R129, R129, R2 ;  /* 0x0000000281817220 */ /* 0x000fe20000400000 */
[----:B0-----:R-:W-:Y:S02]  /*18b20*/  @P3 IMAD.MOV.U32 R6, RZ, RZ, R8 ;  /* 0x000000ffff063224 */ /* 0x001fe400078e0008 */
[----:B------:R-:W-:Y:S02]  /*18b30*/  @P3 IMAD.MOV.U32 R7, RZ, RZ, R9 ;  /* 0x000000ffff073224 */ /* 0x000fe400078e0009 */
[----:B------:R-:W-:-:S03]  /*18b40*/  F2FP.TF32.F32.PACK_B R129, R129 ;  /* 0x00000081ff81723e */ /* 0x000fc600024050ff */
[----:B------:R0:W-:Y:S01]  /*18b50*/  @P3 STG.E desc[UR36][R6.64+0x324], R127 ;  /* 0x0003247f06003986 */ /* 0x0001e2000c101924 */
[----:B------:R-:W-:-:S03]  /*18b60*/  FMUL R3, R130, R2 ;  /* 0x0000000282037220 */ /* 0x000fc60000400000 */
[----:B------:R1:W-:Y:S01]  /*18b70*/  @P4 STG.E desc[UR36][R4.64+0x340], R11 ;  /* 0x0003400b04004986 */ /* 0x0003e2000c101924 */
[C---:B------:R-:W-:Y:S02]  /*18b80*/  ISETP.GT.AND P4, PT, R0.reuse, 0xd1, P0 ;  /* 0x000000d10000780c */ /* 0x040fe40000784270 */
[C---:B------:R-:W-:Y:S01]  /*18b90*/  ISETP.GT.AND P3, PT, R0.reuse, 0xd8, P0 ;  /* 0x000000d80000780c */ /* 0x040fe20000764270 */
[----:B------:R-:W-:Y:S01]  /*18ba0*/  @P5 STG.E desc[UR36][R4.64+0x344], R129 ;  /* 0x0003448104005986 */ /* 0x000fe2000c101924 */
[----:B------:R-:W-:Y:S01]  /*18bb0*/  ISETP.GT.AND P5, PT, R0, 0xd8, P1 ;  /* 0x000000d80000780c */ /* 0x000fe20000fa4270 */
[----:B------:R-:W-:Y:S01]  /*18bc0*/  FMUL R131, R131, R2 ;  /* 0x0000000283837220 */ /* 0x000fe20000400000 */
[----:B------:R-:W-:Y:S01]  /*18bd0*/  F2FP.TF32.F32.PACK_B R3, R3 ;  /* 0x00000003ff03723e */ /* 0x000fe200024050ff */
[----:B0-----:R-:W-:Y:S01]  /*18be0*/  @P2 IMAD.MOV.U32 R7, RZ, RZ, R9 ;  /* 0x000000ffff072224 */ /* 0x001fe200078e0009 */
[----:B------:R-:W-:Y:S01]  /*18bf0*/  @P2 MOV R6, R8 ;  /* 0x0000000800062202 */ /* 0x000fe20000000f00 */
[-C--:B------:R-:W-:Y:S01]  /*18c00*/  FMUL R13, R132, R2.reuse ;  /* 0x00000002840d7220 */ /* 0x080fe20000400000 */
[----:B------:R-:W-:Y:S01]  /*18c10*/  ISETP.GT.AND P6, PT, R0, 0xd9, P1 ;  /* 0x000000d90000780c */ /* 0x000fe20000fc4270 */
[-C--:B------:R-:W-:Y:S01]  /*18c20*/  FMUL R133, R133, R2.reuse ;  /* 0x0000000285857220 */ /* 0x080fe20000400000 */
[----:B------:R-:W-:Y:S01]  /*18c30*/  F2FP.TF32.F32.PACK_B R131, R131 ;  /* 0x00000083ff83723e */ /* 0x000fe200024050ff */
[----:B------:R0:W-:Y:S01]  /*18c40*/  @P2 STG.E desc[UR36][R6.64+0x340], R3 ;  /* 0x0003400306002986 */ /* 0x0001e2000c101924 */
[----:B-1----:R-:W-:Y:S01]  /*18c50*/  FMUL R11, R134, R2 ;  /* 0x00000002860b7220 */ /* 0x002fe20000400000 */
[----:B------:R-:W-:-:S02]  /*18c60*/  F2FP.TF32.F32.PACK_B R13, R13 ;  /* 0x0000000dff0d723e */ /* 0x000fc400024050ff */
[----:B------:R-:W-:Y:S02]  /*18c70*/  ISETP.GT.AND P2, PT, R0, 0xd9, P0 ;  /* 0x000000d90000780c */ /* 0x000fe40000744270 */
[----:B------:R-:W-:Y:S01]  /*18c80*/  F2FP.TF32.F32.PACK_B R133, R133 ;  /* 0x00000085ff85723e */ /* 0x000fe200024050ff */
[----:B0-----:R-:W-:Y:S02]  /*18c90*/  @P4 IMAD.MOV.U32 R6, RZ, RZ, R8 ;  /* 0x000000ffff064224 */ /* 0x001fe400078e0008 */
[----:B------:R-:W-:Y:S01]  /*18ca0*/  @P4 IMAD.MOV.U32 R7, RZ, RZ, R9 ;  /* 0x000000ffff074224 */ /* 0x000fe200078e0009 */
[----:B------:R-:W-:-:S04]  /*18cb0*/  F2FP.TF32.F32.PACK_B R11, R11 ;  /* 0x0000000bff0b723e */ /* 0x000fc800024050ff */
[----:B------:R0:W-:Y:S01]  /*18cc0*/  @P4 STG.E desc[UR36][R6.64+0x344], R131 ;  /* 0x0003448306004986 */ /* 0x0001e2000c101924 */
[----:B------:R-:W-:-:S03]  /*18cd0*/  FMUL R135, R135, R2 ;  /* 0x0000000287877220 */ /* 0x000fc60000400000 */
[----:B------:R1:W-:Y:S01]  /*18ce0*/  @P5 STG.E desc[UR36][R4.64+0x360], R13 ;  /* 0x0003600d04005986 */ /* 0x0003e2000c101924 */
[----:B------:R-:W-:-:S03]  /*18cf0*/  ISETP.GT.AND P5, PT, R0, 0xe0, P0 ;  /* 0x000000e00000780c */ /* 0x000fc600007a4270 */
[----:B------:R-:W-:Y:S01]  /*18d00*/  @P6 STG.E desc[UR36][R4.64+0x364], R133 ;  /* 0x0003648504006986 */ /* 0x000fe2000c101924 */
[----:B0-----:R-:W-:Y:S02]  /*18d10*/  @P3 IMAD.MOV.U32 R6, RZ, RZ, R8 ;  /* 0x000000ffff063224 */ /* 0x001fe400078e0008 */
[----:B------:R-:W-:Y:S01]  /*18d20*/  @P3 IMAD.MOV.U32 R7, RZ, RZ, R9 ;  /* 0x000000ffff073224 */ /* 0x000fe200078e0009 */
[----:B------:R-:W-:-:S04]  /*18d30*/  ISETP.GT.AND P4, PT, R0, 0xe1, P1 ;  /* 0x000000e10000780c */ /* 0x000fc80000f84270 */
[----:B------:R0:W-:Y:S01]  /*18d40*/  @P3 STG.E desc[UR36][R6.64+0x360], R11 ;  /* 0x0003600b06003986 */ /* 0x0001e2000c101924 */
[----:B------:R-:W-:Y:S01]  /*18d50*/  ISETP.GT.AND P3, PT, R0, 0xe0, P1 ;  /* 0x000000e00000780c */ /* 0x000fe20000f64270 */
[-C--:B------:R-:W-:Y:S01]  /*18d60*/  FMUL R3, R136, R2.reuse ;  /* 0x0000000288037220 */ /* 0x080fe20000400000 */
[----:B------:R-:W-:Y:S01]  /*18d70*/  ISETP.GT.AND P6, PT, R0, 0xe1, P0 ;  /* 0x000000e10000780c */ /* 0x000fe200007c4270 */
[-C--:B------:R-:W-:Y:S01]  /*18d80*/  FMUL R137, R137, R2.reuse ;  /* 0x0000000289897220 */ /* 0x080fe20000400000 */
[----:B------:R-:W-:Y:S01]  /*18d90*/  F2FP.TF32.F32.PACK_B R135, R135 ;  /* 0x00000087ff87723e */ /* 0x000fe200024050ff */
[-C--:B-1----:R-:W-:Y:S01]  /*18da0*/  FMUL R13, R138, R2.reuse ;  /* 0x000000028a0d7220 */ /* 0x082fe20000400000 */
[----:B------:R-:W-:Y:S01]  /*18db0*/  F2FP.TF32.F32.PACK_B R3, R3 ;  /* 0x00000003ff03723e */ /* 0x000fe200024050ff */
[----:B0-----:R-:W-:Y:S02]  /*18dc0*/  @P2 IMAD.MOV.U32 R6, RZ, RZ, R8 ;  /* 0x000000ffff062224 */ /* 0x001fe400078e0008 */
[----:B------:R-:W-:Y:S01]  /*18dd0*/  @P2 IMAD.MOV.U32 R7, RZ, RZ, R9 ;  /* 0x000000ffff072224 */ /* 0x000fe200078e0009 */
[----:B------:R-:W-:Y:S01]  /*18de0*/  F2FP.TF32.F32.PACK_B R137, R137 ;  /* 0x00000089ff89723e */ /* 0x000fe200024050ff */
[----:B------:R-:W-:Y:S01]  /*18df0*/  FMUL R139, R139, R2 ;  /* 0x000000028b8b7220 */ /* 0x000fe20000400000 */
[----:B------:R-:W-:-:S02]  /*18e00*/  F2FP.TF32.F32.PACK_B R13, R13 ;  /* 0x0000000dff0d723e */ /* 0x000fc400024050ff */
[----:B------:R0:W-:Y:S02]  /*18e10*/  @P2 STG.E desc[UR36][R6.64+0x364], R135 ;  /* 0x0003648706002986 */ /* 0x0001e4000c101924 */
[----:B------:R-:W-:Y:S02]  /*18e20*/  F2FP.TF32.F32.PACK_B R139, R139 ;  /* 0x0000008bff8b723e */ /* 0x000fe400024050ff */
[----:B------:R-:W-:Y:S04]  /*18e30*/  @P3 STG.E desc[UR36][R4.64+0x380], R3 ;  /* 0x0003800304003986 */ /* 0x000fe8000c101924 */
[----:B------:R-:W-:Y:S01]  /*18e40*/  @P4 STG.E desc[UR36][R4.64+0x384], R137 ;  /* 0x0003848904004986 */ /* 0x000fe2000c101924 */
[----:B0-----:R-:W-:Y:S02]  /*18e50*/  @P5 IMAD.MOV.U32 R6, RZ, RZ, R8 ;  /* 0x000000ffff065224 */ /* 0x001fe400078e0008 */
[----:B------:R-:W-:-:S05]  /*18e60*/  @P5 IMAD.MOV.U32 R7, RZ, RZ, R9 ;  /* 0x000000ffff075224 */ /* 0x000fca00078e0009 */
[----:B------:R0:W-:Y:S01]  /*18e70*/  @P5 STG.E desc[UR36][R6.64+0x380], R13 ;  /* 0x0003800d06005986 */ /* 0x0001e2000c101924 */
[C---:B------:R-:W-:Y:S02]  /*18e80*/  ISETP.GT.AND P5, PT, R0.reuse, 0xe8, P0 ;  /* 0x000000e80000780c */ /* 0x040fe400007a4270 */
[C---:B------:R-:W-:Y:S01]  /*18e90*/  ISETP.GT.AND P2, PT, R0.reuse, 0xe8, P1 ;  /* 0x000000e80000780c */ /* 0x040fe20000f44270 */
[----:B0-----:R-:W-:Y:S02]  /*18ea0*/  @P6 IMAD.MOV.U32 R6, RZ, RZ, R8 ;  /* 0x000000ffff066224 */ /* 0x001fe400078e0008 */
[----:B------:R-:W-:Y:S01]  /*18eb0*/  @P6 IMAD.MOV.U32 R7, RZ, RZ, R9 ;  /* 0x000000ffff076224 */ /* 0x000fe200078e0009 */
[----:B------:R-:W-:-:S04]  /*18ec0*/  ISETP.GT.AND P3, PT, R0, 0xe9, P0 ;  /* 0x000000e90000780c */ /* 0x000fc80000764270 */
[----:B------:R0:W-:Y:S01]  /*18ed0*/  @P6 STG.E desc[UR36][R6.64+0x384], R139 ;  /* 0x0003848b06006986 */ /* 0x0001e2000c101924 */
[----:B------:R-:W-:Y:S01]  /*18ee0*/  ISETP.GT.AND P6, PT, R0, 0xe9, P1 ;  /* 0x000000e90000780c */ /* 0x000fe20000fc4270 */
[-C--:B------:R-:W-:Y:S01]  /*18ef0*/  FMUL R11, R140, R2.reuse ;  /* 0x000000028c0b7220 */ /* 0x080fe20000400000 */
[-C--:B------:R-:W-:Y:S01]  /*18f00*/  FMUL R141, R141, R2.reuse ;  /* 0x000000028d8d7220 */ /* 0x080fe20000400000 */
[-C--:B------:R-:W-:Y:S01]  /*18f10*/  FMUL R15, R142, R2.reuse ;  /* 0x000000028e0f7220 */ /* 0x080fe20000400000 */
[----:B------:R-:W-:Y:S02]  /*18f20*/  ISETP.GT.AND P4, PT, R0, 0xf0, P1 ;  /* 0x000000f00000780c */ /* 0x000fe40000f84270 */
[----:B------:R-:W-:Y:S02]  /*18f30*/  F2FP.TF32.F32.PACK_B R11, R11 ;  /* 0x0000000bff0b723e */ /* 0x000fe400024050ff */
[----:B------:R-:W-:Y:S01]  /*18f40*/  F2FP.TF32.F32.PACK_B R141, R141 ;  /* 0x0000008dff8d723e */ /* 0x000fe200024050ff */
[-C--:B------:R-:W-:Y:S01]  /*18f50*/  FMUL R143, R143, R2.reuse ;  /* 0x000000028f8f7220 */ /* 0x080fe20000400000 */
[----:B------:R-:W-:Y:S01]  /*18f60*/  F2FP.TF32.F32.PACK_B R15, R15 ;  /* 0x0000000fff0f723e */ /* 0x000fe200024050ff */
[----:B0-----:R-:W-:Y:S01]  /*18f70*/  @P5 IMAD.MOV.U32 R6, RZ, RZ, R8 ;  /* 0x000000ffff065224 */ /* 0x001fe200078e0008 */
[----:B------:R-:W-:Y:S01]  /*18f80*/  @P5 MOV R7, R9 ;  /* 0x0000000900075202 */ /* 0x000fe20000000f00 */
[----:B------:R-:W-:Y:S01]  /*18f90*/  FMUL R3, R144, R2 ;  /* 0x0000000290037220 */ /* 0x000fe20000400000 */
[----:B------:R-:W-:Y:S01]  /*18fa0*/  @P2 STG.E desc[UR36][R4.64+0x3a0], R11 ;  /* 0x0003a00b04002986 */ /* 0x000fe2000c101924 */
[----:B------:R-:W-:-:S03]  /*18fb0*/  F2FP.TF32.F32.PACK_B R143, R143 ;  /* 0x0000008fff8f723e */ /* 0x000fc600024050ff */
[----:B------:R-:W-:Y:S01]  /*18fc0*/  @P6 STG.E desc[UR36][R4.64+0x3a4], R141 ;  /* 0x0003a48d04006986 */ /* 0x000fe2000c101924 */
[----:B------:R-:W-:-:S03]  /*18fd0*/  F2FP.TF32.F32.PACK_B R3, R3 ;  /* 0x00000003ff03723e */ /* 0x000fc600024050ff */
[----:B------:R0:W-:Y:S01]  /*18fe0*/  @P5 STG.E desc[UR36][R6.64+0x3a0], R15 ;  /* 0x0003a00f06005986 */ /* 0x0001e2000c101924 */
[C---:B------:R-:W-:Y:S02]  /*18ff0*/  ISETP.GT.AND P5, PT, R0.reuse, 0xf0, P0 ;  /* 0x000000f00000780c */ /* 0x040fe400007a4270 */
[----:B------:R-:W-:Y:S01]  /*19000*/  ISETP.GT.AND P2, PT, R0, 0xf1, P1 ;  /* 0x000000f10000780c */ /* 0x000fe20000f44270 */
[-C--:B------:R-:W-:Y:S01]  /*19010*/  FMUL R145, R145, R2.reuse ;  /* 0x0000000291917220 */ /* 0x080fe20000400000 */
[----:B0-----:R-:W-:Y:S02]  /*19020*/  @P3 IMAD.MOV.U32 R6, RZ, RZ, R8 ;  /* 0x000000ffff063224 */ /* 0x001fe400078e0008 */
[----:B------:R-:W-:Y:S02]  /*19030*/  @P3 IMAD.MOV.U32 R7, RZ, RZ, R9 ;  /* 0x000000ffff073224 */ /* 0x000fe400078e0009 */
[----:B------:R-:W-:-:S03]  /*19040*/  FMUL R13, R146, R2 ;  /* 0x00000002920d7220 */ /* 0x000fc60000400000 */
[----:B------:R0:W-:Y:S04]  /*19050*/  @P3 STG.E desc[UR36][R6.64+0x3a4], R143 ;  /* 0x0003a48f06003986 */ /* 0x0001e8000c101924 */
[----:B------:R-:W-:Y:S01]  /*19060*/  @P4 STG.E desc[UR36][R4.64+0x3c0], R3 ;  /* 0x0003c00304004986 */ /* 0x000fe2000c101924 */
[C---:B------:R-:W-:Y:S02]  /*19070*/  ISETP.GT.AND P4, PT, R0.reuse, 0xf1, P0 ;  /* 0x000000f10000780c */ /* 0x040fe40000784270 */
[C---:B------:R-:W-:Y:S02]  /*19080*/  ISETP.GT.AND P3, PT, R0.reuse, 0xf8, P1 ;  /* 0x000000f80000780c */ /* 0x040fe40000f64270 */
[----:B------:R-:W-:Y:S02]  /*19090*/  F2FP.TF32.F32.PACK_B R145, R145 ;  /* 0x00000091ff91723e */ /* 0x000fe400024050ff */
[C---:B------:R-:W-:Y:S01]  /*190a0*/  ISETP.GT.AND P1, PT, R0.reuse, 0xf9, P1 ;  /* 0x000000f90000780c */ /* 0x040fe20000f24270 */
[----:B0-----:R-:W-:Y:S01]  /*190b0*/  @P5 IMAD.MOV.U32 R6, RZ, RZ, R8 ;  /* 0x000000ffff065224 */ /* 0x001fe200078e0008 */
[----:B------:R-:W-:Y:S01]  /*190c0*/  ISETP.GT.AND P6, PT, R0, 0xf8, P0 ;  /* 0x000000f80000780c */ /* 0x000fe200007c4270 */
[----:B------:R-:W-:Y:S01]  /*190d0*/  @P5 IMAD.MOV.U32 R7, RZ, RZ, R9 ;  /* 0x000000ffff075224 */ /* 0x000fe200078e0009 */
[----:B------:R-:W-:Y:S01]  /*190e0*/  F2FP.TF32.F32.PACK_B R13, R13 ;  /* 0x0000000dff0d723e */ /* 0x000fe200024050ff */
[-C--:B------:R-:W-:Y:S01]  /*190f0*/  FMUL R147, R147, R2.reuse ;  /* 0x0000000293937220 */ /* 0x080fe20000400000 */
[-C--:B------:R-:W-:Y:S01]  /*19100*/  FMUL R19, R148, R2.reuse ;  /* 0x0000000294137220 */ /* 0x080fe20000400000 */
[----:B------:R-:W-:Y:S01]  /*19110*/  FMUL R149, R149, R2 ;  /* 0x0000000295957220 */ /* 0x000fe20000400000 */
[----:B------:R-:W-:Y:S01]  /*19120*/  @P2 STG.E desc[UR36][R4.64+0x3c4], R145 ;  /* 0x0003c49104002986 */ /* 0x000fe2000c101924 */
[----:B------:R-:W-:-:S02]  /*19130*/  ISETP.GT.AND P0, PT, R0, 0xf9, P0 ;  /* 0x000000f90000780c */ /* 0x000fc40000704270 */
[----:B------:R-:W-:Y:S01]  /*19140*/  F2FP.TF32.F32.PACK_B R147, R147 ;  /* 0x00000093ff93723e */ /* 0x000fe200024050ff */
[----:B------:R0:W-:Y:S01]  /*19150*/  @P5 STG.E desc[UR36][R6.64+0x3c0], R13 ;  /* 0x0003c00d06005986 */ /* 0x0001e2000c101924 */
[----:B------:R-:W-:Y:S01]  /*19160*/  F2FP.TF32.F32.PACK_B R19, R19 ;  /* 0x00000013ff13723e */ /* 0x000fe200024050ff */
[-C--:B------:R-:W-:Y:S01]  /*19170*/  FMUL R21, R150, R2.reuse ;  /* 0x0000000296157220 */ /* 0x080fe20000400000 */
[----:B------:R-:W-:Y:S01]  /*19180*/  F2FP.TF32.F32.PACK_B R149, R149 ;  /* 0x00000095ff95723e */ /* 0x000fe200024050ff */
[----:B------:R-:W-:Y:S01]  /*19190*/  FMUL R151, R151, R2 ;  /* 0x0000000297977220 */ /* 0x000fe20000400000 */
[----:B0-----:R-:W-:Y:S02]  /*191a0*/  @P4 IMAD.MOV.U32 R6, RZ, RZ, R8 ;  /* 0x000000ffff064224 */ /* 0x001fe400078e0008 */
[----:B------:R-:W-:Y:S01]  /*191b0*/  @P4 IMAD.MOV.U32 R7, RZ, RZ, R9 ;  /* 0x000000ffff074224 */ /* 0x000fe200078e0009 */
[----:B------:R-:W-:-:S04]  /*191c0*/  F2FP.TF32.F32.PACK_B R21, R21 ;  /* 0x00000015ff15723e */ /* 0x000fc800024050ff */
[----:B------:R-:W-:Y:S01]  /*191d0*/  @P4 STG.E desc[UR36][R6.64+0x3c4], R147 ;  /* 0x0003c49306004986 */ /* 0x000fe2000c101924 */
[----:B------:R-:W-:-:S03]  /*191e0*/  F2FP.TF32.F32.PACK_B R151, R151 ;  /* 0x00000097ff97723e */ /* 0x000fc600024050ff */
[----:B------:R-:W-:Y:S04]  /*191f0*/  @P3 STG.E desc[UR36][R4.64+0x3e0], R19 ;  /* 0x0003e01304003986 */ /* 0x000fe8000c101924 */
[----:B------:R0:W-:Y:S02]  /*19200*/  @P1 STG.E desc[UR36][R4.64+0x3e4], R149 ;  /* 0x0003e49504001986 */ /* 0x0001e4000c101924 */
[----:B0-----:R-:W-:Y:S02]  /*19210*/  @P6 IMAD.MOV.U32 R4, RZ, RZ, R8 ;  /* 0x000000ffff046224 */ /* 0x001fe400078e0008 */
[----:B------:R-:W-:-:S05]  /*19220*/  @P6 IMAD.MOV.U32 R5, RZ, RZ, R9 ;  /* 0x000000ffff056224 */ /* 0x000fca00078e0009 */
[----:B------:R0:W-:Y:S04]  /*19230*/  @P6 STG.E desc[UR36][R4.64+0x3e0], R21 ;  /* 0x0003e01504006986 */ /* 0x0001e8000c101924 */
[----:B------:R0:W-:Y:S02]  /*19240*/  @P0 STG.E desc[UR36][R8.64+0x3e4], R151 ;  /* 0x0003e49708000986 */ /* 0x0001e4000c101924 */
.L_x_542:
[----:B------:R-:W-:Y:S05]  /*19250*/  BSYNC B0 ;  /* 0x0000000000007941 */ /* 0x000fea0003800000 */
.L_x_34:
[----:B0---4-:R-:W4:Y:S04]  /*19260*/  LDL.LU R5, [R1+0x200] ;  /* 0x0002000001057983 */ /* 0x011f280000300800 */
[----:B------:R-:W4:Y:S01]  /*19270*/  LDL.LU R4, [R1+0x204] ;  /* 0x0002040001047983 */ /* 0x000f220000300800 */
[----:B------:R-:W-:Y:S01]  /*19280*/  ULDC UR4, c[0x0][0xc] ;  /* 0x0000030000047ab9 */ /* 0x000fe20000000800 */
[----:B------:R-:W-:Y:S01]  /*19290*/  ULDC UR5, c[0x0][0x10] ;  /* 0x0000040000057ab9 */ /* 0x000fe20000000800 */
[----:B------:R-:W4:Y:S01]  /*192a0*/  LDC R3, c[0x0][0x14] ;  /* 0x00000500ff037b82 */ /* 0x000f220000000800 */
[----:B------:R-:W-:Y:S01]  /*192b0*/  UIMAD.WIDE.U32 UR4, UR4, UR5, URZ ;  /* 0x00000005040472a5 */ /* 0x000fe2000f8e003f */
[----:B------:R-:W-:Y:S01]  /*192c0*/  PRMT R0, RZ, 0x7610, R0 ;  /* 0x00007610ff007816 */ /* 0x000fe20000000000 */
[----:B------:R-:W-:Y:S01]  /*192d0*/  UMOV UR42, 0xffffffff ;  /* 0xffffffff002a7882 */ /* 0x000fe20000000000 */
[----:B------:R-:W-:-:S03]  /*192e0*/  UMOV UR43, 0xffffffff ;  /* 0xffffffff002b7882 */ /* 0x000fc60000000000 */
[----:B----4-:R-:W-:-:S04]  /*192f0*/  IMAD.WIDE.U32 R4, R3, UR4, R4 ;  /* 0x0000000403047c25 */ /* 0x010fc8000f8e0004 */
[----:B------:R-:W-:Y:S01]  /*19300*/  IMAD R3, R3, UR5, RZ ;  /* 0x0000000503037c24 */ /* 0x000fe2000f8e02ff */
[----:B------:R-:W-:Y:S01]  /*19310*/  ULDC.64 UR4, c[0x0][0x650] ;  /* 0x0001940000047ab9 */ /* 0x000fe20000000a00 */
[----:B------:R-:W-:Y:S01]  /*19320*/  IMAD.MOV.U32 R7, RZ, RZ, R4 ;  /* 0x000000ffff077224 */ /* 0x000fe200078e0004 */
[----:B------:R-:W-:Y:S01]  /*19330*/  ISETP.GE.U32.AND P0, PT, R4, UR4, PT ;  /* 0x0000000404007c0c */ /* 0x000fe2000bf06070 */
[----:B------:R-:W-:-:S05]  /*19340*/  IMAD.IADD R6, R5, 0x1, R3 ;  /* 0x0000000105067824 */ /* 0x000fca00078e0203 */
[----:B------:R0:W-:Y:S01]  /*19350*/  STL [R1+0x200], R6 ;  /* 0x0002000601007387 */ /* 0x0001e20000100800 */
[----:B------:R-:W-:-:S03]  /*19360*/  ISETP.GE.U32.AND.EX P0, PT, R6, UR5, PT, P0 ;  /* 0x0000000506007c0c */ /* 0x000fc6000bf06100 */
[----:B------:R0:W-:Y:S10]  /*19370*/  STL [R1+0x204], R7 ;  /* 0x0002040701007387 */ /* 0x0001f40000100800 */
[----:B0-----:R-:W-:Y:S05]  /*19380*/  @P0 BRA `(.L_x_543) ;  /* 0x0000000400880947 */ /* 0x001fea0003800000 */
[----:B------:R-:W0:Y:S01]  /*19390*/  S2UR UR6, SR_CTAID.X ;  /* 0x00000000000679c3 */ /* 0x000e220000002500 */
[----:B------:R-:W-:Y:S01]  /*193a0*/  ULDC.64 UR12, c[0x0][0x628] ;  /* 0x00018a00000c7ab9 */ /* 0x000fe20000000a00 */
[----:B------:R-:W-:Y:S01]  /*193b0*/  ULDC UR4, c[0x0][0x150] ;  /* 0x0000540000047ab9 */ /* 0x000fe20000000800 */
[----:B------:R-:W-:Y:S01]  /*193c0*/  ISETP.NE.U32.AND P0, PT, RZ, UR12, PT ;  /* 0x0000000cff007c0c */ /* 0x000fe2000bf05070 */
[----:B------:R-:W-:Y:S01]  /*193d0*/  ULDC UR15, c[0x0][0x630] ;  /* 0x00018c00000f7ab9 */ /* 0x000fe20000000800 */
[C---:B------:R-:W-:Y:S01]  /*193e0*/  R2UR UR16, R7.reuse ;  /* 0x00000000071072ca */ /* 0x040fe200000e0000 */
[----:B------:R-:W-:Y:S01]  /*193f0*/  ULDC UR19, c[0x0][0x154] ;  /* 0x0000550000137ab9 */ /* 0x000fe20000000800 */
[----:B------:R-:W-:Y:S01]  /*19400*/  ISETP.NE.AND.EX P0, PT, RZ, UR13, PT, P0 ;  /* 0x0000000dff007c0c */ /* 0x000fe2000bf05300 */
[----:B------:R-:W4:Y:S01]  /*19410*/  S2UR UR18, SR_CTAID.Y ;  /* 0x00000000001279c3 */ /* 0x000f220000002600 */
[----:B------:R-:W-:Y:S02]  /*19420*/  R2UR UR17, R6 ;  /* 0x00000000061172ca */ /* 0x000fe400000e0000 */
[----:B------:R-:W-:-:S02]  /*19430*/  R2UR UR10, R7 ;  /* 0x00000000070a72ca */ /* 0x000fc400000e0000 */
[----:B------:R-:W-:Y:S02]  /*19440*/  R2UR UR11, R6 ;  /* 0x00000000060b72ca */ /* 0x000fe400000e0000 */
[----:B0-----:R-:W-:-:S05]  /*19450*/  I2FP.F32.U32 R0, UR6 ;  /* 0x0000000600007c45 */ /* 0x001fca0008201000 */
[----:B------:R-:W-:-:S04]  /*19460*/  FMUL R0, R0, UR4 ;  /* 0x0000000400007c20 */ /* 0x000fc80008400000 */
[----:B------:R0:W0:Y:S01]  /*19470*/  F2I.U32.TRUNC.NTZ R3, R0 ;  /* 0x0000000000037305 */ /* 0x000022000020f000 */
[----:B----4-:R-:W-:Y:S05]  /*19480*/  @!P0 BRA `(.L_x_544) ;  /* 0x0000000000308947 */ /* 0x010fea0003800000 */
        /* <DEDUP_REMOVED lines=12> */
.L_x_544:
[----:B------:R-:W-:Y:S01]  /*19550*/  USHF.R.U64 UR43, UR10, UR15, UR11 ;  /* 0x0000000f0a2b7299 */ /* 0x000fe2000800120b */
[----:B0-----:R-:W-:Y:S01]  /*19560*/  I2FP.F32.U32 R0, UR18 ;  /* 0x0000001200007c45 */ /* 0x001fe20008201000 */
[----:B------:R-:W-:Y:S02]  /*19570*/  USHF.R.U32.HI UR4, URZ, UR15, UR11 ;  /* 0x0000000f3f047299 */ /* 0x000fe4000801160b */
[----:B------:R-:W-:Y:S02]  /*19580*/  UIADD3 UR10, UP0, URZ, -UR43, URZ ;  /* 0x8000002b3f0a7290 */ /* 0x000fe4000ff1e03f */
[----:B------:R-:W-:Y:S01]  /*19590*/  FMUL R0, R0, UR19 ;  /* 0x0000001300007c20 */ /* 0x000fe20008400000 */
[----:B------:R-:W-:Y:S01]  /*195a0*/  ULDC.64 UR12, c[0x0][0x620] ;  /* 0x00018800000c7ab9 */ /* 0x000fe20000000a00 */
[----:B------:R-:W-:Y:S01]  /*195b0*/  UIADD3.X UR4, URZ, ~UR4, URZ, UP0, !UPT ;  /* 0x800000043f047290 */ /* 0x000fe200087fe43f */
[----:B------:R-:W-:Y:S01]  /*195c0*/  UMOV UR8, UR16 ;  /* 0x0000001000087c82 */ /* 0x000fe20008000000 */
[----:B------:R-:W-:-:S02]  /*195d0*/  UMOV UR9, UR17 ;  /* 0x0000001100097c82 */ /* 0x000fc40008000000 */
[----:B------:R-:W-:Y:S01]  /*195e0*/  UIMAD UR4, UR4, UR12, URZ ;  /* 0x0000000c040472a4 */ /* 0x000fe2000f8e023f */
[----:B------:R-:W0:Y:S01]  /*195f0*/  F2I.U32.TRUNC.NTZ R0, R0 ;  /* 0x0000000000007305 */ /* 0x000e22000020f000 */
[----:B------:R-:W-:Y:S01]  /*19600*/  UIMAD.WIDE.U32 UR8, UR10, UR12, UR8 ;  /* 0x0000000c0a0872a5 */ /* 0x000fe2000f8e0008 */
[----:B------:R-:W-:Y:S01]  /*19610*/  R2UR UR12, R3 ;  /* 0x00000000030c72ca */ /* 0x000fe200000e0000 */
[----:B------:R-:W-:Y:S01]  /*19620*/  UIMAD UR10, UR10, UR13, UR4 ;  /* 0x0000000d0a0a72a4 */ /* 0x000fe2000f8e0204 */
[----:B------:R-:W-:Y:S01]  /*19630*/  ULDC UR11, c[0x0][0x618] ;  /* 0x00018600000b7ab9 */ /* 0x000fe20000000800 */
[----:B------:R-:W-:Y:S02]  /*19640*/  ULDC UR21, c[0x0][0x658] ;  /* 0x0001960000157ab9 */ /* 0x000fe40000000800 */
[----:B------:R-:W-:Y:S01]  /*19650*/  UIADD3 UR9, UR9, UR10, URZ ;  /* 0x0000000a09097290 */ /* 0x000fe2000fffe03f */
[----:B------:R-:W-:Y:S01]  /*19660*/  UMOV UR15, 0xffffffff ;  /* 0xffffffff000f7882 */ /* 0x000fe20000000000 */
[----:B------:R-:W-:Y:S01]  /*19670*/  ULDC.64 UR4, c[0x0][0x640] ;  /* 0x0001900000047ab9 */ /* 0x000fe20000000a00 */
[----:B------:R-:W-:Y:S01]  /*19680*/  USHF.L.U32 UR15, UR15, UR21, URZ ;  /* 0x000000150f0f7299 */ /* 0x000fe2000800063f */
[----:B------:R-:W-:Y:S01]  /*19690*/  ISETP.NE.U32.AND P0, PT, RZ, UR4, PT ;  /* 0x00000004ff007c0c */ /* 0x000fe2000bf05070 */
[----:B------:R-:W-:-:S02]  /*196a0*/  USHF.R.U64 UR16, UR8, UR11, UR9 ;  /* 0x0000000b08107299 */ /* 0x000fc40008001209 */
[----:B------:R-:W-:Y:S01]  /*196b0*/  USHF.R.U32.HI UR8, URZ, UR11, UR9 ;  /* 0x0000000b3f087299 */ /* 0x000fe20008011609 */
[----:B0-----:R-:W-:Y:S01]  /*196c0*/  R2UR UR14, R0 ;  /* 0x00000000000e72ca */ /* 0x001fe200000e0000 */
[----:B------:R-:W-:Y:S01]  /*196d0*/  ULDC UR17, c[0x0][0x608] ;  /* 0x0001820000117ab9 */ /* 0x000fe20000000800 */
[----:B------:R-:W-:Y:S01]  /*196e0*/  ULOP3.LUT UR41, URZ, UR15, URZ, 0x33, !UPT ;  /* 0x0000000f3f297292 */ /* 0x000fe2000f8e333f */
[----:B------:R-:W-:Y:S01]  /*196f0*/  ISETP.NE.AND.EX P0, PT, RZ, UR5, PT, P0 ;  /* 0x00000005ff007c0c */ /* 0x000fe2000bf05300 */
[----:B------:R-:W-:Y:S02]  /*19700*/  USHF.R.U64 UR15, UR16, UR17, UR8 ;  /* 0x00000011100f7299 */ /* 0x000fe40008001208 */
[----:B------:R-:W-:Y:S02]  /*19710*/  USHF.R.U32.HI UR8, URZ, UR17, UR8 ;  /* 0x000000113f087299 */ /* 0x000fe40008011608 */
[----:B------:R-:W-:Y:S02]  /*19720*/  UIADD3 UR12, -UR12, URZ, URZ ;  /* 0x0000003f0c0c7290 */ /* 0x000fe4000fffe13f */
[----:B------:R-:W-:Y:S01]  /*19730*/  USHF.R.U64 UR17, UR15, UR21, UR8 ;  /* 0x000000150f117299 */ /* 0x000fe20008001208 */
[----:B------:R-:W-:Y:S01]  /*19740*/  UMOV UR19, 0x1 ;  /* 0x0000000100137882 */ /* 0x000fe20000000000 */
[----:B------:R-:W-:Y:S01]  /*19750*/  ULDC UR13, c[0x0][0x144] ;  /* 0x00005100000d7ab9 */ /* 0x000fe20000000800 */
[----:B------:R-:W-:Y:S01]  /*19760*/  ULDC UR7, c[0x0][0x600] ;  /* 0x0001800000077ab9 */ /* 0x000fe20000000800 */
[----:B------:R-:W-:-:S02]  /*19770*/  USHF.L.U32 UR24, UR19, UR21, URZ ;  /* 0x0000001513187299 */ /* 0x000fc4000800063f */
[----:B------:R-:W-:Y:S02]  /*19780*/  USHF.R.U32.HI UR8, URZ, UR21, UR8 ;  /* 0x000000153f087299 */ /* 0x000fe40008011608 */
[----:B------:R-:W-:Y:S02]  /*19790*/  UIMAD UR21, UR13, UR12, UR6 ;  /* 0x0000000c0d1572a4 */ /* 0x000fe4000f8e0206 */
[----:B------:R-:W-:Y:S02]  /*197a0*/  UIADD3 UR20, UR7, -0x1, URZ ;  /* 0xffffffff07147890 */ /* 0x000fe4000fffe03f */
[----:B------:R-:W-:Y:S01]  /*197b0*/  UIADD3 UR19, -UR14, URZ, URZ ;  /* 0x0000003f0e137290 */ /* 0x000fe2000fffe13f */
[----:B------:R-:W-:Y:S01]  /*197c0*/  ULDC UR25, c[0x0][0x148] ;  /* 0x0000520000197ab9 */ /* 0x000fe20000000800 */
[----:B------:R-:W-:Y:S01]  /*197d0*/  ULDC UR22, c[0x0][0x648] ;  /* 0x0001920000167ab9 */ /* 0x000fe20000000800 */
[----:B------:R-:W-:Y:S01]  /*197e0*/  ULDC UR23, c[0x0][0x638] ;  /* 0x00018e0000177ab9 */ /* 0x000fe20000000800 */
        /* <DEDUP_REMOVED lines=14> */
.L_x_545:
[----:B------:R-:W-:Y:S01]  /*198d0*/  UISETP.NE.AND UP0, UPT, UR45, URZ, UPT ;  /* 0x0000003f2d00728c */ /* 0x000fe2000bf05270 */
[----:B------:R-:W-:Y:S01]  /*198e0*/  IMAD.MOV.U32 R0, RZ, RZ, 0x1 ;  /* 0x00000001ff007424 */ /* 0x000fe200078e00ff */
[----:B------:R-:W-:Y:S02]  /*198f0*/  USHF.R.U64 UR4, UR6, UR22, UR8 ;  /* 0x0000001606047299 */ /* 0x000fe40008001208 */
[----:B------:R-:W-:Y:S02]  /*19900*/  ULOP3.LUT UR41, UR15, UR41, URZ, 0xc0, !UPT ;  /* 0x000000290f297292 */ /* 0x000fe4000f8ec03f */
[----:B------:R-:W-:Y:S02]  /*19910*/  UIADD3 UR5, -UR4, URZ, URZ ;  /* 0x0000003f04057290 */ /* 0x000fe4000fffe13f */
[----:B------:R-:W-:Y:S02]  /*19920*/  UIMAD UR41, UR24, UR4, UR41 ;  /* 0x00000004182972a4 */ /* 0x000fe4000f8e0229 */
[----:B------:R-:W-:-:S02]  /*19930*/  ULOP3.LUT UR16, UR16, UR20, URZ, 0xc0, !UPT ;  /* 0x0000001410107292 */ /* 0x000fc4000f8ec03f */
[----:B------:R-:W-:Y:S02]  /*19940*/  @UP0 UIMAD UR21, UR25, UR19, UR18 ;  /* 0x00000013191502a4 */ /* 0x000fe4000f8e0212 */
[----:B------:R-:W-:-:S03]  /*19950*/  UIMAD UR4, UR5, UR23, UR17 ;  /* 0x00000017050472a4 */ /* 0x000fc6000f8e0211 */
[----:B------:R-:W-:Y:S01]  /*19960*/  ULDC UR5, c[0x0][0x610] ;  /* 0x0001840000057ab9 */ /* 0x000fe20000000800 */
[----:B------:R-:W-:Y:S02]  /*19970*/  UIMAD UR4, UR4, UR7, UR16 ;  /* 0x00000007040472a4 */ /* 0x000fe4000f8e0210 */
[----:B------:R-:W-:-:S04]  /*19980*/  UIMAD UR41, UR41, UR5, UR21 ;  /* 0x00000005292972a4 */ /* 0x000fc8000f8e0215 */
[----:B------:R-:W-:Y:S02]  /*19990*/  USEL UR42, UR4, UR41, !UP0 ;  /* 0x00000029042a7287 */ /* 0x000fe4000c000000 */
[----:B------:R-:W-:-:S12]  /*199a0*/  USEL UR41, UR41, UR4, !UP0 ;  /* 0x0000000429297287 */ /* 0x000fd8000c000000 */
.L_x_543:
[----:B------:R-:W-:-:S13]  /*199b0*/  LOP3.LUT P0, RZ, R0, 0xff, RZ, 0xc0, !PT ;  /* 0x000000ff00ff7812 */ /* 0x000fda000780c0ff */
[----:B------:R-:W-:Y:S05]  /*199c0*/  @P0 BRA `(.L_x_546) ;  /* 0xfffffe7800700947 */ /* 0x000fea000383ffff */
[----:B------:R-:W-:Y:S05]  /*199d0*/  EXIT ;  /* 0x000000000000794d */ /* 0x000fea0003800000 */
.L_x_7:
[----:B------:R-:W2:Y:S01]  /*199e0*/  LDL R5, [R1+0x204] ;  /* 0x0002040001057983 */ /* 0x000ea20000100800 */
[----:B------:R-:W-:-:S03]  /*199f0*/  ULDC.64 UR4, c[0x0][0x650] ;  /* 0x0001940000047ab9 */ /* 0x000fc60000000a00 */
[----:B------:R-:W3:Y:S01]  /*19a00*/  LDL R4, [R1+0x200] ;  /* 0x0002000001047983 */ /* 0x000ee20000100800 */
[----:B------:R-:W-:Y:S01]  /*19a10*/  PRMT R0, RZ, 0x7610, R0 ;  /* 0x00007610ff007816 */ /* 0x000fe20000000000 */
[----:B------:R-:W-:Y:S01]  /*19a20*/  IMAD.MOV.U32 R2, RZ, RZ, -0x1 ;  /* 0xffffffffff027424 */ /* 0x000fe200078e00ff */
[----:B------:R-:W-:Y:S01]  /*19a30*/  MOV R3, 0xffffffff ;  /* 0xffffffff00037802 */ /* 0x000fe20000000f00 */
[----:B------:R-:W-:Y:S01]  /*19a40*/  IMAD.MOV.U32 R9, RZ, RZ, -0x1 ;  /* 0xffffffffff097424 */ /* 0x000fe200078e00ff */
[----:B--2---:R-:W-:-:S04]  /*19a50*/  ISETP.GE.U32.AND P0, PT, R5, UR4, PT ;  /* 0x0000000405007c0c */ /* 0x004fc8000bf06070 */
[----:B---3--:R-:W-:-:S13]  /*19a60*/  ISETP.GE.U32.AND.EX P0, PT, R4, UR5, PT, P0 ;  /* 0x0000000504007c0c */ /* 0x008fda000bf06100 */
        /* <DEDUP_REMOVED lines=21> */
.L_x_548:
[----:B------:R-:W-:Y:S01]  /*19bc0*/  USHF.R.U64 UR4, UR14, UR19, UR15 ;  /* 0x000000130e047299 */ /* 0x000fe2000800120f */
[----:B------:R-:W-:Y:S01]  /*19bd0*/  R2UR UR7, R4 ;  /* 0x00000000040772ca */ /* 0x000fe200000e0000 */
[----:B------:R-:W-:Y:S02]  /*19be0*/  USHF.R.U32.HI UR5, URZ, UR19, UR15 ;  /* 0x000000133f057299 */ /* 0x000fe4000801160f */
[----:B------:R-:W-:Y:S01]  /*19bf0*/  UIADD3 UR13, UP0, URZ, -UR4, URZ ;  /* 0x800000043f0d7290 */ /* 0x000fe2000ff1e03f */
[----:B------:R-:W-:Y:S01]  /*19c00*/  ULDC.64 UR14, c[0x0][0x620] ;  /* 0x00018800000e7ab9 */ /* 0x000fe20000000a00 */
[----:B------:R-:W-:Y:S02]  /*19c10*/  UMOV UR6, UR20 ;  /* 0x0000001400067c82 */ /* 0x000fe40008000000 */
[----:B------:R-:W-:Y:S02]  /*19c20*/  UIADD3.X UR5, URZ, ~UR5, URZ, UP0, !UPT ;  /* 0x800000053f057290 */ /* 0x000fe400087fe43f */
[----:B------:R-:W-:-:S02]  /*19c30*/  UISETP.NE.AND UP1, UPT, UR45, URZ, UPT ;  /* 0x0000003f2d00728c */ /* 0x000fc4000bf25270 */
[----:B------:R-:W-:Y:S02]  /*19c40*/  UIMAD UR5, UR5, UR14, URZ ;  /* 0x0000000e050572a4 */ /* 0x000fe4000f8e023f */
[----:B------:R-:W-:Y:S02]  /*19c50*/  UIMAD.WIDE.U32 UR6, UR13, UR14, UR6 ;  /* 0x0000000e0d0672a5 */ /* 0x000fe4000f8e0006 */
[----:B------:R-:W-:Y:S01]  /*19c60*/  UIMAD UR5, UR13, UR15, UR5 ;  /* 0x0000000f0d0572a4 */ /* 0x000fe2000f8e0205 */
[----:B------:R-:W-:Y:S02]  /*19c70*/  ULDC UR14, c[0x0][0x608] ;  /* 0x00018200000e7ab9 */ /* 0x000fe40000000800 */
[----:B------:R-:W-:Y:S01]  /*19c80*/  ULDC UR13, c[0x0][0x618] ;  /* 0x00018600000d7ab9 */ /* 0x000fe20000000800 */
[----:B------:R-:W-:Y:S01]  /*19c90*/  UIADD3 UR5, UR7, UR5, URZ ;  /* 0x0000000507057290 */ /* 0x000fe2000fffe03f */
[----:B------:R-:W-:Y:S01]  /*19ca0*/  ULDC UR22, c[0x0][0x658] ;  /* 0x0001960000167ab9 */ /* 0x000fe20000000800 */
[----:B------:R-:W-:-:S02]  /*19cb0*/  @UP1 UIMAD UR8, UR11, UR12, UR10 ;  /* 0x0000000c0b0812a4 */ /* 0x000fc4000f8e020a */
[----:B------:R-:W-:Y:S02]  /*19cc0*/  USHF.R.U64 UR17, UR6, UR13, UR5 ;  /* 0x0000000d06117299 */ /* 0x000fe40008001205 */
[----:B------:R-:W-:Y:S01]  /*19cd0*/  USHF.R.U32.HI UR5, URZ, UR13, UR5 ;  /* 0x0000000d3f057299 */ /* 0x000fe20008011605 */
[----:B------:R-:W-:Y:S01]  /*19ce0*/  ULDC.64 UR6, c[0x0][0x640] ;  /* 0x0001900000067ab9 */ /* 0x000fe20000000a00 */
[----:B------:R-:W-:Y:S01]  /*19cf0*/  UMOV UR10, 0xffffffff ;  /* 0xffffffff000a7882 */ /* 0x000fe20000000000 */
[----:B------:R-:W-:Y:S01]  /*19d00*/  ISETP.NE.U32.AND P0, PT, RZ, UR6, PT ;  /* 0x00000006ff007c0c */ /* 0x000fe2000bf05070 */
[----:B------:R-:W-:Y:S02]  /*19d10*/  USHF.R.U64 UR18, UR17, UR14, UR5 ;  /* 0x0000000e11127299 */ /* 0x000fe40008001205 */
[----:B------:R-:W-:Y:S01]  /*19d20*/  USHF.R.U32.HI UR5, URZ, UR14, UR5 ;  /* 0x0000000e3f057299 */ /* 0x000fe20008011605 */
[----:B------:R-:W-:Y:S01]  /*19d30*/  ISETP.NE.AND.EX P0, PT, RZ, UR7, PT, P0 ;  /* 0x00000007ff007c0c */ /* 0x000fe2000bf05300 */
[----:B------:R-:W-:-:S02]  /*19d40*/  USHF.L.U32 UR11, UR10, UR22, URZ ;  /* 0x000000160a0b7299 */ /* 0x000fc4000800063f */
[----:B------:R-:W-:Y:S01]  /*19d50*/  USHF.R.U64 UR19, UR18, UR22, UR5 ;  /* 0x0000001612137299 */ /* 0x000fe20008001205 */
[----:B------:R-:W-:Y:S01]  /*19d60*/  ULDC UR20, c[0x0][0x600] ;  /* 0x0001800000147ab9 */ /* 0x000fe20000000800 */
[----:B------:R-:W-:Y:S02]  /*19d70*/  USHF.R.U32.HI UR10, URZ, UR22, UR5 ;  /* 0x000000163f0a7299 */ /* 0x000fe40008011605 */
[----:B------:R-:W-:Y:S02]  /*19d80*/  UIADD3 UR21, UR20, -0x1, URZ ;  /* 0xffffffff14157890 */ /* 0x000fe4000fffe03f */
[----:B------:R-:W-:Y:S01]  /*19d90*/  ULOP3.LUT UR26, URZ, UR11, URZ, 0x33, !UPT ;  /* 0x0000000b3f1a7292 */ /* 0x000fe2000f8e333f */
        /* <DEDUP_REMOVED lines=17> */
.L_x_549:
[----:B------:R-:W-:Y:S01]  /*19eb0*/  USHF.R.U64 UR6, UR5, UR23, UR10 ;  /* 0x0000001705067299 */ /* 0x000fe2000800120a */
[----:B------:R-:W-:Y:S01]  /*19ec0*/  IMAD.MOV.U32 R0, RZ, RZ, 0x1 ;  /* 0x00000001ff007424 */ /* 0x000fe200078e00ff */
[----:B------:R-:W-:Y:S01]  /*19ed0*/  USHF.L.U32 UR25, UR25, UR22, URZ ;  /* 0x0000001619197299 */ /* 0x000fe2000800063f */
[----:B------:R-:W-:Y:S01]  /*19ee0*/  IMAD.U32 R9, RZ, RZ, UR4 ;  /* 0x00000004ff097e24 */ /* 0x000fe2000f8e00ff */
[----:B------:R-:W-:Y:S02]  /*19ef0*/  ULOP3.LUT UR5, UR18, UR26, URZ, 0xc0, !UPT ;  /* 0x0000001a12057292 */ /* 0x000fe4000f8ec03f */
[----:B------:R-:W-:Y:S02]  /*19f00*/  UIADD3 UR7, -UR6, URZ, URZ ;  /* 0x0000003f06077290 */ /* 0x000fe4000fffe13f */
[----:B------:R-:W-:Y:S02]  /*19f10*/  UIMAD UR6, UR25, UR6, UR5 ;  /* 0x00000006190672a4 */ /* 0x000fe4000f8e0205 */
[----:B------:R-:W-:-:S02]  /*19f20*/  ULOP3.LUT UR17, UR17, UR21, URZ, 0xc0, !UPT ;  /* 0x0000001511117292 */ /* 0x000fc4000f8ec03f */
[----:B------:R-:W-:Y:S02]  /*19f30*/  UIMAD UR5, UR7, UR24, UR19 ;  /* 0x00000018070572a4 */ /* 0x000fe4000f8e0213 */
[----:B------:R-:W-:Y:S01]  /*19f40*/  UISETP.NE.AND UP0, UPT, UR45, URZ, UPT ;  /* 0x0000003f2d00728c */ /* 0x000fe2000bf05270 */
[----:B------:R-:W-:Y:S01]  /*19f50*/  ULDC UR7, c[0x0][0x610] ;  /* 0x0001840000077ab9 */ /* 0x000fe20000000800 */
[----:B------:R-:W-:Y:S02]  /*19f60*/  UIMAD UR5, UR5, UR20, UR17 ;  /* 0x00000014050572a4 */ /* 0x000fe4000f8e0211 */
[----:B------:R-:W-:-:S04]  /*19f70*/  UIMAD UR8, UR6, UR7, UR8 ;  /* 0x00000007060872a4 */ /* 0x000fc8000f8e0208 */
[----:B------:R-:W-:Y:S02]  /*19f80*/  USEL UR6, UR5, UR8, !UP0 ;  /* 0x0000000805067287 */ /* 0x000fe4000c000000 */
[----:B------:R-:W-:-:S04]  /*19f90*/  USEL UR8, UR8, UR5, !UP0 ;  /* 0x0000000508087287 */ /* 0x000fc8000c000000 */
[----:B------:R-:W-:Y:S02]  /*19fa0*/  IMAD.U32 R3, RZ, RZ, UR6 ;  /* 0x00000006ff037e24 */ /* 0x000fe4000f8e00ff */
[----:B------:R-:W-:-:S07]  /*19fb0*/  IMAD.U32 R2, RZ, RZ, UR8 ;  /* 0x00000008ff027e24 */ /* 0x000fce000f8e00ff */
.L_x_547:
[----:B------:R-:W-:-:S08]  /*19fc0*/  NOP ;  /* 0x0000000000007918 */ /* 0x000fd00000000000 */
[----:B0-----:R-:W0:-:S00]  /*19fd0*/  USETMAXREG.DEALLOC.CTAPOOL 0x18 ;  /* 0x00000018000079c8 */ /* 0x001e0000080e0500 */
[----:B------:R-:W-:-:S13]  /*19fe0*/  ISETP.NE.AND P0, PT, RZ, UR9, PT ;  /* 0x00000009ff007c0c */ /* 0x000fda000bf05270 */
[----:B------:R-:W-:Y:S05]  /*19ff0*/  @P0 EXIT ;  /* 0x000000000000094d */ /* 0x000fea0003800000 */
[----:B0-----:R-:W-:Y:S01]  /*1a000*/  LOP3.LUT P0, RZ, R0, 0xff, RZ, 0xc0, !PT ;  /* 0x000000ff00ff7812 */ /* 0x001fe2000780c0ff */
[----:B------:R-:W-:Y:S02]  /*1a010*/  IMAD.MOV.U32 R0, RZ, RZ, 0x1 ;  /* 0x00000001ff007424 */ /* 0x000fe400078e00ff */
[----:B------:R-:W-:-:S10]  /*1a020*/  IMAD.MOV.U32 R6, RZ, RZ, RZ ;  /* 0x000000ffff067224 */ /* 0x000fd400078e00ff */
[----:B------:R-:W-:Y:S05]  /*1a030*/  @!P0 BRA `(.L_x_550) ;  /* 0x0000000c00b08947 */ /* 0x000fea0003800000 */
[----:B------:R-:W0:Y:S01]  /*1a040*/  S2UR UR6, SR_CgaCtaId ;  /* 0x00000000000679c3 */ /* 0x000e220000008800 */
[----:B------:R-:W-:Y:S01]  /*1a050*/  ULDC UR4, c[0x0][0x28c] ;  /* 0x0000a30000047ab9 */ /* 0x000fe20000000800 */
[----:B------:R-:W-:Y:S01]  /*1a060*/  ULDC UR5, c[0x0][0x600] ;  /* 0x0001800000057ab9 */ /* 0x000fe20000000800 */
[----:B------:R-:W-:Y:S01]  /*1a070*/  UIADD3 UR11, UR4, 0x1f, URZ ;  /* 0x0000001f040b7890 */ /* 0x000fe2000fffe03f */
[----:B------:R-:W-:Y:S01]  /*1a080*/  BSSY B0, `(.L_x_550) ;  /* 0x00000e7000007945 */ /* 0x000fe20003800000 */
[----:B------:R-:W-:Y:S01]  /*1a090*/  ULDC UR9, c[0x0][0x658] ;  /* 0x0001960000097ab9 */ /* 0x000fe20000000800 */
[----:B------:R-:W-:Y:S01]  /*1a0a0*/  UMOV UR10, 0xffffffff ;  /* 0xffffffff000a7882 */ /* 0x000fe20000000000 */
[----:B------:R-:W-:Y:S01]  /*1a0b0*/  UMOV UR14, 0x1 ;  /* 0x00000001000e7882 */ /* 0x000fe20000000000 */
[----:B------:R-:W-:Y:S01]  /*1a0c0*/  USHF.R.S32.HI UR12, URZ, 0x1f, UR11 ;  /* 0x0000001f3f0c7899 */ /* 0x000fe2000801140b */
[----:B------:R-:W-:Y:S01]  /*1a0d0*/  IMAD.MOV.U32 R8, RZ, RZ, 0x1 ;  /* 0x00000001ff087424 */ /* 0x000fe200078e00ff */
[----:B------:R-:W-:Y:S01]  /*1a0e0*/  ULDC UR7, c[0x0][0xc] ;  /* 0x0000030000077ab9 */ /* 0x000fe20000000800 */
[----:B------:R-:W-:Y:S01]  /*1a0f0*/  UIADD3 UR4, UR5, -0x1, URZ ;  /* 0xffffffff05047890 */ /* 0x000fe2000fffe03f */
[----:B------:R-:W-:Y:S01]  /*1a100*/  IMAD.MOV.U32 R0, RZ, RZ, 0x1 ;  /* 0x00000001ff007424 */ /* 0x000fe200078e00ff */
[----:B------:R-:W-:Y:S01]  /*1a110*/  USHF.L.U32 UR16, UR10, UR9, URZ ;  /* 0x000000090a107299 */ /* 0x000fe2000800063f */
[----:B------:R-:W-:Y:S01]  /*1a120*/  IMAD.MOV.U32 R6, RZ, RZ, RZ ;  /* 0x000000ffff067224 */ /* 0x000fe200078e00ff */
[----:B------:R-:W-:Y:S01]  /*1a130*/  USHF.L.U32 UR5, UR14, UR9, URZ ;  /* 0x000000090e057299 */ /* 0x000fe2000800063f */
[----:B------:R-:W-:Y:S01]  /*1a140*/  ULDC UR10, c[0x0][0x10] ;  /* 0x00000400000a7ab9 */ /* 0x000fe20000000800 */
[----:B------:R-:W-:Y:S01]  /*1a150*/  ULEA.HI UR12, UR12, UR11, URZ, 0x5 ;  /* 0x0000000b0c0c7291 */ /* 0x000fe2000f8f283f */
[----:B------:R-:W-:Y:S01]  /*1a160*/  UMOV UR20, 0x5 ;  /* 0x0000000500147882 */ /* 0x000fe20000000000 */
[----:B------:R-:W-:-:S02]  /*1a170*/  ULOP3.LUT UR27, UR40, 0x2, URZ, 0xfc, !UPT ;  /* 0x00000002281b7892 */ /* 0x000fc4000f8efc3f */
[----:B------:R-:W-:Y:S02]  /*1a180*/  USHF.R.S32.HI UR17, URZ, 0x5, UR12 ;  /* 0x000000053f117899 */ /* 0x000fe4000801140c */
[----:B0-----:R-:W-:Y:S02]  /*1a190*/  ULOP3.LUT UR8, UR6, 0x1, URZ, 0xc0, !UPT ;  /* 0x0000000106087892 */ /* 0x001fe4000f8ec03f */
[----:B------:R-:W-:Y:S02]  /*1a1a0*/  USHF.R.U32.HI UR26, URZ, 0x1, UR6 ;  /* 0x000000013f1a7899 */ /* 0x000fe40008011606 */
[----:B------:R-:W-:Y:S02]  /*1a1b0*/  USHF.L.U32 UR13, UR6, 0x7, URZ ;  /* 0x00000007060d7899 */ /* 0x000fe4000800063f */
[----:B------:R-:W-:Y:S02]  /*1a1c0*/  USHF.L.U32 UR25, UR6, 0xc, URZ ;  /* 0x0000000c06197899 */ /* 0x000fe4000800063f */
[----:B------:R-:W-:-:S02]  /*1a1d0*/  ULOP3.LUT UR6, UR6, 0xfffffffe, URZ, 0xc0, !UPT ;  /* 0xfffffffe06067892 */ /* 0x000fc4000f8ec03f */
[----:B------:R-:W-:Y:S02]  /*1a1e0*/  UISETP.GT.U32.AND UP0, UPT, UR8, 0xffff, UPT ;  /* 0x0000ffff0800788c */ /* 0x000fe4000bf04070 */
[----:B------:R-:W-:Y:S02]  /*1a1f0*/  USHF.L.U32 UR18, UR14, UR6, URZ ;  /* 0x000000060e127299 */ /* 0x000fe4000800063f */
[----:B------:R-:W-:Y:S02]  /*1a200*/  ULOP3.LUT UR9, UR6, 0x1, URZ, 0xfc, !UPT ;  /* 0x0000000106097892 */ /* 0x000fe4000f8efc3f */
[----:B------:R-:W-:Y:S02]  /*1a210*/  UIMAD.WIDE.U32 UR6, UR7, UR10, URZ ;  /* 0x0000000a070672a5 */ /* 0x000fe4000f8e003f */
[----:B------:R-:W-:Y:S01]  /*1a220*/  USEL UR8, UR8, 0xffff, !UP0 ;  /* 0x0000ffff08087887 */ /* 0x000fe2000c000000 */
[----:B------:R-:W-:Y:S01]  /*1a230*/  ULDC UR10, c[0x0][0x14] ;  /* 0x00000500000a7ab9 */ /* 0x000fe20000000800 */
[----:B------:R-:W-:-:S02]  /*1a240*/  USHF.L.U32 UR9, UR14, UR9, URZ ;  /* 0x000000090e097299 */ /* 0x000fc4000800063f */
[----:B------:R-:W-:Y:S02]  /*1a250*/  UIMAD.WIDE.U32 UR22, UR6, UR10, URZ ;  /* 0x0000000a061672a5 */ /* 0x000fe4000f8e003f */
[----:B------:R-:W-:Y:S02]  /*1a260*/  UIMAD UR19, UR7, UR10, URZ ;  /* 0x0000000a071372a4 */ /* 0x000fe4000f8e023f */
[----:B------:R-:W-:Y:S02]  /*1a270*/  ULOP3.LUT UR8, UR8, 0xffff, URZ, 0xc0, !UPT ;  /* 0x0000ffff08087892 */ /* 0x000fe4000f8ec03f */
[----:B------:R-:W-:Y:S02]  /*1a280*/  ULOP3.LUT UR13, UR13, 0x80, URZ, 0xc0, !UPT ;  /* 0x000000800d0d7892 */ /* 0x000fe4000f8ec03f */
[----:B------:R-:W-:Y:S02]  /*1a290*/  ULOP3.LUT UR16, URZ, UR16, URZ, 0x33, !UPT ;  /* 0x000000103f107292 */ /* 0x000fe4000f8e333f */
[----:B------:R-:W-:-:S02]  /*1a2a0*/  ULOP3.LUT UR18, UR18, UR9, URZ, 0xfc, !UPT ;  /* 0x0000000912127292 */ /* 0x000fc4000f8efc3f */
[----:B------:R-:W-:Y:S02]  /*1a2b0*/  UIADD3 UR19, UR23, UR19, URZ ;  /* 0x0000001317137290 */ /* 0x000fe4000fffe03f */
[----:B------:R-:W-:Y:S02]  /*1a2c0*/  USHF.L.U32 UR20, UR20, UR8, URZ ;  /* 0x0000000814147299 */ /* 0x000fe4000800063f */
[----:B------:R-:W-:Y:S01]  /*1a2d0*/  UIADD3 UR34, UR17, 0x1, URZ ;  /* 0x0000000111227890 */ /* 0x000fe2000fffe03f */
[----:B------:R-:W-:-:S11]  /*1a2e0*/  ULDC.64 UR28, c[0x0][0x198] ;  /* 0x00006600001c7ab9 */ /* 0x000fd60000000a00 */
.L_x_561:
[----:B------:R-:W-:-:S03]  /*1a2f0*/  UMOV UR6, 0xffffffff ;  /* 0xffffffff00067882 */ /* 0x000fc60000000000 */
[----:B------:R-:W-:Y:S05]  /*1a300*/  BRA.DIV UR6, `(.L_x_551) ;  /* 0x0000000e06c47947 */ /* 0x000fea000b800000 */
[----:B------:R-:W-:-:S13]  /*1a310*/  ELECT P6, URZ, PT ;  /* 0x00000000003f782f */ /* 0x000fda00038c0000 */
.L_x_571:
[----:B------:R-:W0:Y:S01]  /*1a320*/  LDC R4, c[0x0][0x28c] ;  /* 0x0000a300ff047b82 */ /* 0x000e220000000800 */
[----:B------:R-:W-:Y:S01]  /*1a330*/  BSSY B1, `(.L_x_552) ;  /* 0x000003e000017945 */ /* 0x000fe20003800000 */
[----:B0-----:R-:W-:-:S13]  /*1a340*/  ISETP.LT.OR P6, PT, R4, 0x1, !P6 ;  /* 0x000000010400780c */ /* 0x001fda00077c1670 */
[----:B------:R-:W-:Y:S05]  /*1a350*/  @P6 BRA `(.L_x_553) ;  /* 0x0000000000ec6947 */ /* 0x000fea0003800000 */
[----:B------:R-:W-:Y:S01]  /*1a360*/  LEA R4, R2, UR26, 0x1 ;  /* 0x0000001a02047c11 */ /* 0x000fe2000f8e08ff */
[----:B------:R-:W-:Y:S01]  /*1a370*/  IMAD.MOV.U32 R12, RZ, RZ, RZ ;  /* 0x000000ffff0c7224 */ /* 0x000fe200078e00ff */
[----:B------:R-:W-:Y:S01]  /*1a380*/  LEA R2, R3, UR13, 0x8 ;  /* 0x0000000d03027c11 */ /* 0x000fe2000f8e40ff */
[----:B------:R-:W-:Y:S01]  /*1a390*/  IMAD.MOV.U32 R3, RZ, RZ, R0 ;  /* 0x000000ffff037224 */ /* 0x000fe200078e0000 */
[----:B------:R-:W-:Y:S01]  /*1a3a0*/  MOV R14, UR34 ;  /* 0x00000022000e7c02 */ /* 0x000fe20008000f00 */
[----:B------:R-:W-:Y:S02]  /*1a3b0*/  IMAD.SHL.U32 R11, R4, 0x80, RZ ;  /* 0x00000080040b7824 */ /* 0x000fe400078e00ff */
[----:B------:R-:W-:-:S07]  /*1a3c0*/  IMAD.MOV.U32 R4, RZ, RZ, R6 ;  /* 0x000000ffff047224 */ /* 0x000fce00078e0006 */
.L_x_556:
[----:B------:R-:W0:Y:S01]  /*1a3d0*/  S2R R10, SR_CgaCtaId ;  /* 0x00000000000a7919 */ /* 0x000e220000008800 */
[----:B------:R-:W-:Y:S01]  /*1a3e0*/  MOV R5, 0x400 ;  /* 0x0000040000057802 */ /* 0x000fe20000000f00 */
[----:B------:R-:W1:Y:S03]  /*1a3f0*/  S2R R7, SR_TID.X ;  /* 0x0000000000077919 */ /* 0x000e660000002100 */
[----:B0-----:R-:W-:Y:S02]  /*1a400*/  LEA R13, R10, R5, 0x18 ;  /* 0x000000050a0d7211 */ /* 0x001fe400078ec0ff */
[----:B------:R-:W-:Y:S02]  /*1a410*/  SHF.L.U32 R5, R3, 0x1f, RZ ;  /* 0x0000001f03057819 */ /* 0x000fe400000006ff */
[----:B-1----:R-:W-:Y:S01]  /*1a420*/  LOP3.LUT P1, RZ, R7, 0x7f, RZ, 0xc0, !PT ;  /* 0x0000007f07ff7812 */ /* 0x002fe2000782c0ff */
[----:B------:R-:W-:-:S04]  /*1a430*/  IMAD R10, R4, 0x8, R13 ;  /* 0x00000008040a7824 */ /* 0x000fc800078e020d */
[----:B------:R-:W0:Y:S08]  /*1a440*/  SYNCS.PHASECHK.TRANS64.TRYWAIT P0, [R10+URZ+0x18], R5 ;  /* 0x000018050a0075a7 */ /* 0x000e30000800017f */
[----:B------:R-:W1:Y:S01]  /*1a450*/  @!P1 LDC R7, c[0x0][0x500] ;  /* 0x00014000ff079b82 */ /* 0x000e620000000800 */
[----:B0-----:R-:W-:Y:S05]  /*1a460*/  @!P0 BRA `(.L_x_554) ;  /* 0x0000000c008c8947 */ /* 0x001fea0003800000 */
.L_x_572:
[----:B------:R-:W-:Y:S01]  /*1a470*/  UPRMT UR6, UR27, 0x9910, URZ ;  /* 0x000099101b067896 */ /* 0x000fe2000800003f */
[----:B-1----:R1:W-:Y:S03]  /*1a480*/  @!P1 SYNCS.ARRIVE.TRANS64 RZ, [R10+URZ], R7 ;  /* 0x000000070aff99a7 */ /* 0x0023e6000800003f */
[----:B------:R-:W-:-:S06]  /*1a490*/  UISETP.NE.AND UP0, UPT, UR6, 0x2, UPT ;  /* 0x000000020600788c */ /* 0x000fcc000bf05270 */
[----:B------:R-:W-:-:S13]  /*1a4a0*/  PLOP3.LUT P0, PT, PT, PT, UP0, 0x80, 0x0 ;  /* 0x000000000000781c */ /* 0x000fda0003f0f008 */
[----:B-1----:R-:W-:Y:S05]  /*1a4b0*/  @P0 BRA `(.L_x_555) ;  /* 0x0000000000040947 */ /* 0x002fea0003800000 */
[----:B------:R-:W-:Y:S01]  /*1a4c0*/  BPT.TRAP 0x1 ;  /* 0x000000040000795c */ /* 0x000fe20000300000 */
.L_x_555:
[----:B------:R-:W-:Y:S01]  /*1a4d0*/  R2UR UR7, R4 ;  /* 0x00000000040772ca */ /* 0x000fe200000e0000 */
[----:B------:R-:W-:Y:S01]  /*1a4e0*/  VIADD R14, R14, 0xffffffff ;  /* 0xffffffff0e0e7836 */ /* 0x000fe20000000000 */
[----:B------:R-:W-:Y:S01]  /*1a4f0*/  R2UR UR11, R13 ;  /* 0x000000000d0b72ca */ /* 0x000fe200000e0000 */
[----:B------:R-:W-:Y:S01]  /*1a500*/  UIADD3 UR6, UP0, UR28, 0xf0, URZ ;  /* 0x000000f01c067890 */ /* 0x000fe2000ff1e03f */
[----:B------:R-:W-:Y:S01]  /*1a510*/  R2UR UR30, R11 ;  /* 0x000000000b1e72ca */ /* 0x000fe200000e0000 */
[----:B------:R-:W-:Y:S01]  /*1a520*/  UIADD3 UR32, UP1, UR28, 0x1f0, URZ ;  /* 0x000001f01c207890 */ /* 0x000fe2000ff3e03f */
[----:B------:R-:W-:Y:S01]  /*1a530*/  R2UR UR9, R10 ;  /* 0x000000000a0972ca */ /* 0x000fe200000e0000 */
[----:B------:R-:W-:Y:S01]  /*1a540*/  UPRMT UR21, URZ, 0x5410, UR20 ;  /* 0x000054103f157896 */ /* 0x000fe20008000014 */
[----:B------:R-:W-:Y:S01]  /*1a550*/  R2UR UR10, R12 ;  /* 0x000000000c0a72ca */ /* 0x000fe200000e0000 */
[----:B------:R-:W-:Y:S01]  /*1a560*/  VIADD R4, R4, 0x1 ;  /* 0x0000000104047836 */ /* 0x000fe20000000000 */
[----:B------:R-:W-:Y:S01]  /*1a570*/  R2UR UR12, R9 ;  /* 0x00000000090c72ca */ /* 0x000fe200000e0000 */
[----:B------:R-:W-:Y:S01]  /*1a580*/  UPRMT UR35, URZ, 0x5410, UR18 ;  /* 0x000054103f237896 */ /* 0x000fe20008000012 */
[----:B------:R-:W-:Y:S01]  /*1a590*/  R2UR UR31, R2 ;  /* 0x00000000021f72ca */ /* 0x000fe200000e0000 */
[----:B------:R-:W-:Y:S01]  /*1a5a0*/  USHF.L.U32 UR7, UR7, 0xd, URZ ;  /* 0x0000000d07077899 */ /* 0x000fe2000800063f */
[----:B------:R-:W-:Y:S01]  /*1a5b0*/  ISETP.GT.AND P1, PT, R14, 0x1, PT ;  /* 0x000000010e00780c */ /* 0x000fe20003f24270 */
[----:B------:R-:W-:Y:S01]  /*1a5c0*/  UIADD3.X UR33, URZ, UR29, URZ, UP1, !UPT ;  /* 0x0000001d3f217290 */ /* 0x000fe20008ffe43f */
[----:B------:R-:W-:Y:S01]  /*1a5d0*/  ISETP.NE.AND P0, PT, R4, 0x3, PT ;  /* 0x000000030400780c */ /* 0x000fe20003f05270 */
[----:B------:R-:W-:Y:S01]  /*1a5e0*/  ULEA UR8, UR26, UR7, 0xc ;  /* 0x000000071a087291 */ /* 0x000fe2000f8e603f */
[----:B------:R-:W-:Y:S01]  /*1a5f0*/  VIADD R12, R12, 0x20 ;  /* 0x000000200c0c7836 */ /* 0x000fe20000000000 */
[----:B------:R-:W-:Y:S01]  /*1a600*/  ULOP3.LUT UR7, UR7, 0x1000, UR25, 0xf8, !UPT ;  /* 0x0000100007077892 */ /* 0x000fe2000f8ef819 */
[----:B0-----:R-:W-:Y:S01]  /*1a610*/  SEL R10, RZ, 0x1, P0 ;  /* 0x00000001ff0a7807 */ /* 0x001fe20000000000 */
[----:B------:R-:W-:Y:S01]  /*1a620*/  ULEA UR8, UR8, UR11, 0x2 ;  /* 0x0000000b08087291 */ /* 0x000fe2000f8e103f */
[----:B------:R-:W-:Y:S01]  /*1a630*/  SEL R4, R4, RZ, P0 ;  /* 0x000000ff04047207 */ /* 0x000fe20000000000 */
[----:B------:R-:W-:Y:S01]  /*1a640*/  ULEA UR11, UR7, UR11, 0x2 ;  /* 0x0000000b070b7291 */ /* 0x000fe2000f8e103f */
[----:B------:R-:W-:Y:S01]  /*1a650*/  LOP3.LUT R3, R3, R10, RZ, 0x3c, !PT ;  /* 0x0000000a03037212 */ /* 0x000fe200078e3cff */
[----:B------:R-:W-:-:S02]  /*1a660*/  UIADD3 UR8, UR8, 0x100, URZ ;  /* 0x0000010008087890 */ /* 0x000fc4000fffe03f */
[----:B------:R-:W-:Y:S02]  /*1a670*/  UIADD3.X UR7, URZ, UR29, URZ, UP0, !UPT ;  /* 0x0000001d3f077290 */ /* 0x000fe400087fe43f */
[----:B------:R-:W-:Y:S01]  /*1a680*/  UIADD3 UR24, UR11, 0x18100, URZ ;  /* 0x000181000b187890 */ /* 0x000fe2000fffe03f */
[----:B------:R-:W-:Y:S01]  /*1a690*/  UMOV UR14, 0x0 ;  /* 0x00000000000e7882 */ /* 0x000fe20000000000 */
[----:B------:R-:W-:Y:S01]  /*1a6a0*/  UMOV UR15, 0x10000000 ;  /* 0x10000000000f7882 */ /* 0x000fe20000000000 */
[----:B------:R-:W-:-:S04]  /*1a6b0*/  UMOV UR11, UR30 ;  /* 0x0000001e000b7c82 */ /* 0x000fc80008000000 */
[----:B------:R0:W-:Y:S02]  /*1a6c0*/  UTMALDG.3D.MULTICAST [UR8], [UR6], UR21, desc[UR14] ;  /* 0x00000e08060073b4 */ /* 0x0001e40008011815 */
[----:B0-----:R-:W-:Y:S01]  /*1a6d0*/  UMOV UR8, UR24 ;  /* 0x0000001800087c82 */ /* 0x001fe20008000000 */
[----:B------:R-:W-:Y:S02]  /*1a6e0*/  UMOV UR11, UR31 ;  /* 0x0000001f000b7c82 */ /* 0x000fe40008000000 */
[----:B------:R0:W-:Y:S02]  /*1a6f0*/  UTMALDG.3D.MULTICAST [UR8], [UR32], UR35, desc[UR14] ;  /* 0x00000e08200073b4 */ /* 0x0001e40008011823 */
[----:B0-----:R-:W-:Y:S05]  /*1a700*/  @P1 BRA `(.L_x_556) ;  /* 0xfffffffc00301947 */ /* 0x001fea000383ffff */
.L_x_553:
[----:B------:R-:W-:Y:S05]  /*1a710*/  BSYNC B1 ;  /* 0x0000000000017941 */ /* 0x000fea0003800000 */
.L_x_552:
[----:B------:R-:W2:Y:S01]  /*1a720*/  LDL.LU R15, [R1+0x200] ;  /* 0x00020000010f7983 */ /* 0x000ea20000300800 */
[----:B------:R-:W-:Y:S01]  /*1a730*/  LOP3.LUT P0, RZ, R8, 0xff, RZ, 0xc0, !PT ;  /* 0x000000ff08ff7812 */ /* 0x000fe2000780c0ff */
[----:B------:R-:W-:Y:S01]  /*1a740*/  VIADD R6, R6, UR17 ;  /* 0x0000001106067c36 */ /* 0x000fe20008000000 */
[----:B------:R-:W-:Y:S01]  /*1a750*/  ULDC.64 UR6, c[0x0][0x650] ;  /* 0x0001940000067ab9 */ /* 0x000fe20000000a00 */
[----:B------:R-:W3:Y:S01]  /*1a760*/  LDL.LU R13, [R1+0x204] ;  /* 0x00020400010d7983 */ /* 0x000ee20000300800 */
[----:B------:R-:W-:Y:S01]  /*1a770*/  UISETP.GE.U32.AND UP0, UPT, UR17, 0x3, UPT ;  /* 0x000000031100788c */ /* 0x000fe2000bf06070 */
[----:B------:R-:W-:Y:S01]  /*1a780*/  BSSY B1, `(.L_x_557) ;  /* 0x0000074000017945 */ /* 0x000fe20003800000 */
[----:B------:R-:W-:Y:S01]  /*1a790*/  IMAD.MOV.U32 R9, RZ, RZ, -0x1 ;  /* 0xffffffffff097424 */ /* 0x000fe200078e00ff */
[----:B------:R-:W-:Y:S02]  /*1a7a0*/  PRMT R4, RZ, 0x7610, R4 ;  /* 0x00007610ff047816 */ /* 0x000fe40000000004 */
[----:B------:R-:W-:-:S02]  /*1a7b0*/  PRMT R8, RZ, 0x7610, R8 ;  /* 0x00007610ff087816 */ /* 0x000fc40000000008 */
[----:B------:R-:W-:Y:S02]  /*1a7c0*/  PLOP3.LUT P1, PT, PT, PT, UP0, 0x80, 0x0 ;  /* 0x000000000000781c */ /* 0x000fe40003f2f008 */
[----:B------:R-:W0:Y:S01]  /*1a7d0*/  @P0 S2R R3, SR_CgaCtaId ;  /* 0x0000000000030919 */ /* 0x000e220000008800 */
[----:B------:R-:W-:-:S04]  /*1a7e0*/  @P0 MOV R2, 0x400 ;  /* 0x0000040000020802 */ /* 0x000fc80000000f00 */
[----:B0-----:R-:W-:-:S04]  /*1a7f0*/  @P0 LEA R2, R3, R2, 0x18 ;  /* 0x0000000203020211 */ /* 0x001fc800078ec0ff */
[----:B------:R0:W-:Y:S01]  /*1a800*/  @P0 SYNCS.ARRIVE.TRANS64.A1T0 RZ, [R2+URZ+0x48], RZ ;  /* 0x000048ff02ff09a7 */ /* 0x0001e2000810003f */
[----:B------:R-:W-:Y:S01]  /*1a810*/  ISETP.GT.U32.AND P0, PT, R6, 0x2, PT ;  /* 0x000000020600780c */ /* 0x000fe20003f04070 */
[----:B0-----:R-:W-:-:S05]  /*1a820*/  IMAD.U32 R2, RZ, RZ, UR17 ;  /* 0x00000011ff027e24 */ /* 0x001fca000f8e00ff */
[----:B------:R-:W-:Y:S01]  /*1a830*/  ISETP.LT.U32.AND P0, PT, R2, 0x3, P0 ;  /* 0x000000030200780c */ /* 0x000fe20000701070 */
[----:B------:R-:W-:-:S04]  /*1a840*/  IMAD.WIDE.U32 R2, R6, -0x55555555, RZ ;  /* 0xaaaaaaab06027825 */ /* 0x000fc800078e00ff */
[----:B------:R-:W-:Y:S01]  /*1a850*/  IMAD.MOV.U32 R2, RZ, RZ, -0x1 ;  /* 0xffffffffff027424 */ /* 0x000fe200078e00ff */
[----:B------:R-:W-:Y:S02]  /*1a860*/  SHF.R.U32.HI R5, RZ, 0x1, R3 ;  /* 0x00000001ff057819 */ /* 0x000fe40000011603 */
[----:B------:R-:W-:-:S03]  /*1a870*/  SEL R3, RZ, 0x1, !P0 ;  /* 0x00000001ff037807 */ /* 0x000fc60004000000 */
[----:B------:R-:W-:Y:S01]  /*1a880*/  IMAD R6, R5, -0x3, R6 ;  /* 0xfffffffd05067824 */ /* 0x000fe200078e0206 */
[----:B------:R-:W-:Y:S01]  /*1a890*/  LOP3.LUT R0, R0, R3, RZ, 0x3c, !PT ;  /* 0x0000000300007212 */ /* 0x000fe200078e3cff */
[----:B------:R-:W-:-:S03]  /*1a8a0*/  IMAD.MOV.U32 R3, RZ, RZ, -0x1 ;  /* 0xffffffffff037424 */ /* 0x000fc600078e00ff */
[----:B------:R-:W-:Y:S02]  /*1a8b0*/  @P1 LOP3.LUT R0, R0, 0x1, R5, 0x78, !PT ;  /* 0x0000000100001812 */ /* 0x000fe400078e7805 */
[----:B---3--:R-:W-:-:S04]  /*1a8c0*/  IADD3 R13, P0, R13, UR22, RZ ;  /* 0x000000160d0d7c10 */ /* 0x008fc8000ff1e0ff */
[----:B--2---:R-:W-:Y:S01]  /*1a8d0*/  IADD3.X R15, R15, UR19, RZ, P0, !PT ;  /* 0x000000130f0f7c10 */ /* 0x004fe200087fe4ff */
[----:B------:R0:W-:Y:S01]  /*1a8e0*/  STL [R1+0x204], R13 ;  /* 0x0002040d01007387 */ /* 0x0001e20000100800 */
[----:B------:R-:W-:-:S03]  /*1a8f0*/  ISETP.GE.U32.AND P0, PT, R13, UR6, PT ;  /* 0x000000060d007c0c */ /* 0x000fc6000bf06070 */
[----:B------:R0:W-:Y:S01]  /*1a900*/  STL [R1+0x200], R15 ;  /* 0x0002000f01007387 */ /* 0x0001e20000100800 */
[----:B------:R-:W-:-:S13]  /*1a910*/  ISETP.GE.U32.AND.EX P0, PT, R15, UR7, PT, P0 ;  /* 0x000000070f007c0c */ /* 0x000fda000bf06100 */
[----:B0-----:R-:W-:Y:S05]  /*1a920*/  @P0 BRA `(.L_x_558) ;  /* 0x0000000400640947 */ /* 0x001fea0003800000 */
[----:B------:R-:W0:Y:S01]  /*1a930*/  S2R R7, SR_CTAID.X ;  /* 0x0000000000077919 */ /* 0x000e220000002500 */
[----:B------:R-:W-:Y:S01]  /*1a940*/  ULDC UR6, c[0x0][0x150] ;  /* 0x0000540000067ab9 */ /* 0x000fe20000000800 */
[----:B------:R-:W1:Y:S01]  /*1a950*/  LDC R4, c[0x0][0x144] ;  /* 0x00005100ff047b82 */ /* 0x000e620000000800 */
[----:B------:R-:W-:Y:S01]  /*1a960*/  UISETP.NE.AND UP0, UPT, UR45, URZ, UPT ;  /* 0x0000003f2d00728c */ /* 0x000fe2000bf05270 */
[----:B------:R-:W2:Y:S01]  /*1a970*/  S2R R5, SR_CTAID.Y ;  /* 0x0000000000057919 */ /* 0x000ea20000002600 */
[----:B------:R-:W-:-:S04]  /*1a980*/  ULDC UR9, c[0x0][0x630] ;  /* 0x00018c0000097ab9 */ /* 0x000fc80000000800 */
[----:B------:R-:W-:Y:S01]  /*1a990*/  PLOP3.LUT P0, PT, PT, PT, UP0, 0x80, 0x0 ;  /* 0x000000000000781c */ /* 0x000fe20003f0f008 */
[----:B------:R-:W3:Y:S01]  /*1a9a0*/  LDC R10, c[0x0][0x148] ;  /* 0x00005200ff0a7b82 */ /* 0x000ee20000000800 */
[----:B0-----:R-:W-:Y:S02]  /*1a9b0*/  I2FP.F32.U32 R2, R7 ;  /* 0x0000000700027245 */ /* 0x001fe40000201000 */
[----:B--2---:R-:W-:-:S03]  /*1a9c0*/  I2FP.F32.U32 R3, R5 ;  /* 0x0000000500037245 */ /* 0x004fc60000201000 */
[----:B------:R-:W-:Y:S01]  /*1a9d0*/  FMUL R2, R2, UR6 ;  /* 0x0000000602027c20 */ /* 0x000fe20008400000 */
[----:B------:R-:W-:Y:S02]  /*1a9e0*/  ULDC UR6, c[0x0][0x154] ;  /* 0x0000550000067ab9 */ /* 0x000fe40000000800 */
[----:B------:R-:W-:Y:S01]  /*1a9f0*/  FMUL R9, R3, UR6 ;  /* 0x0000000603097c20 */ /* 0x000fe20008400000 */
[----:B------:R-:W-:Y:S02]  /*1aa00*/  ULDC.64 UR6, c[0x0][0x628] ;  /* 0x00018a0000067ab9 */ /* 0x000fe40000000a00 */
[----:B------:R-:W0:Y:S08]  /*1aa10*/  F2I.U32.TRUNC.NTZ R2, R2 ;  /* 0x0000000200027305 */ /* 0x000e30000020f000 */
[----:B------:R-:W2:Y:S01]  /*1aa20*/  F2I.U32.TRUNC.NTZ R9, R9 ;  /* 0x0000000900097305 */ /* 0x000ea2000020f000 */
[----:B0-----:R-:W-:-:S02]  /*1aa30*/  IMAD.MOV R3, RZ, RZ, -R2 ;  /* 0x000000ffff037224 */ /* 0x001fc400078e0a02 */
[----:B------:R-:W-:Y:S02]  /*1aa40*/  IMAD.MOV.U32 R2, RZ, RZ, R13 ;  /* 0x000000ffff027224 */ /* 0x000fe400078e000d */
[----:B-1----:R-:W-:Y:S01]  /*1aa50*/  IMAD R7, R4, R3, R7 ;  /* 0x0000000304077224 */ /* 0x002fe200078e0207 */
[----:B--2---:R-:W-:-:S05]  /*1aa60*/  IADD3 R3, -R9, RZ, RZ ;  /* 0x000000ff09037210 */ /* 0x004fca0007ffe1ff */
[----:B---3--:R-:W-:Y:S01]  /*1aa70*/  @P0 IMAD R7, R10, R3, R5 ;  /* 0x000000030a070224 */ /* 0x008fe200078e0205 */
[----:B------:R-:W-:Y:S01]  /*1aa80*/  ISETP.NE.U32.AND P0, PT, RZ, UR6, PT ;  /* 0x00000006ff007c0c */ /* 0x000fe2000bf05070 */
[----:B------:R-:W-:-:S03]  /*1aa90*/  IMAD.MOV.U32 R3, RZ, RZ, R15 ;  /* 0x000000ffff037224 */ /* 0x000fc600078e000f */
[----:B------:R-:W-:-:S13]  /*1aaa0*/  ISETP.NE.AND.EX P0, PT, RZ, UR7, PT, P0 ;  /* 0x00000007ff007c0c */ /* 0x000fda000bf05300 */
[----:B------:R-:W-:Y:S05]  /*1aab0*/  @!P0 BRA `(.L_x_559) ;  /* 0x0000000000288947 */ /* 0x000fea0003800000 */
[----:B------:R-:W-:Y:S02]  /*1aac0*/  ULDC UR8, c[0x0][0x634] ;  /* 0x00018d0000087ab9 */ /* 0x000fe40000000800 */
[----:B------:R-:W-:-:S05]  /*1aad0*/  IADD3 R3, P0, R13, UR8, RZ ;  /* 0x000000080d037c10 */ /* 0x000fca000ff1e0ff */
[----:B------:R-:W-:-:S04]  /*1aae0*/  IMAD.X R9, RZ, RZ, R15, P0 ;  /* 0x000000ffff097224 */ /* 0x000fc800000e060f */
[----:B------:R-:W-:-:S04]  /*1aaf0*/  IMAD.WIDE.U32 R4, R9, UR6, RZ ;  /* 0x0000000609047c25 */ /* 0x000fc8000f8e00ff */
[----:B------:R-:W-:-:S04]  /*1ab00*/  IMAD.WIDE.U32 R4, P0, R3, UR7, R4 ;  /* 0x0000000703047c25 */ /* 0x000fc8000f800004 */
[----:B------:R-:W-:-:S04]  /*1ab10*/  IMAD.WIDE.U32 R2, R3, UR6, RZ ;  /* 0x0000000603027c25 */ /* 0x000fc8000f8e00ff */
[----:B------:R-:W-:Y:S01]  /*1ab20*/  IMAD.MOV.U32 R2, RZ, RZ, R5 ;  /* 0x000000ffff027224 */ /* 0x000fe200078e0005 */
[----:B------:R-:W-:Y:S01]  /*1ab30*/  IADD3 RZ, P1, R3, R4, RZ ;  /* 0x0000000403ff7210 */ /* 0x000fe20007f3e0ff */
[----:B------:R-:W-:-:S04]  /*1ab40*/  IMAD.X R3, RZ, RZ, RZ, P0 ;  /* 0x000000ffff037224 */ /* 0x000fc800000e06ff */
[----:B------:R-:W-:-:S08]  /*1ab50*/  IMAD.WIDE.U32.X R2, R9, UR7, R2, P1 ;  /* 0x0000000709027c25 */ /* 0x000fd000088e0402 */
.L_x_559:
[--C-:B------:R-:W-:Y:S01]  /*1ab60*/  SHF.R.U64 R9, R2, UR9, R3.reuse ;  /* 0x0000000902097c19 */ /* 0x100fe20008001203 */
[----:B------:R-:W-:Y:S01]  /*1ab70*/  ULDC.64 UR6, c[0x0][0x620] ;  /* 0x0001880000067ab9 */ /* 0x000fe20000000a00 */
[----:B------:R-:W-:Y:S01]  /*1ab80*/  SHF.R.U32.HI R2, RZ, UR9, R3 ;  /* 0x00000009ff027c19 */ /* 0x000fe20008011603 */
[----:B------:R-:W-:Y:S01]  /*1ab90*/  IMAD.MOV.U32 R3, RZ, RZ, R15 ;  /* 0x000000ffff037224 */ /* 0x000fe200078e000f */
[----:B------:R-:W-:Y:S01]  /*1aba0*/  IADD3 R11, P0, RZ, -R9, RZ ;  /* 0x80000009ff0b7210 */ /* 0x000fe20007f1e0ff */
[----:B------:R-:W-:-:S04]  /*1abb0*/  ULDC.64 UR8, c[0x0][0x640] ;  /* 0x0001900000087ab9 */ /* 0x000fc80000000a00 */
[----:B------:R-:W-:Y:S01]  /*1abc0*/  IMAD.X R2, RZ, RZ, ~R2, P0 ;  /* 0x000000ffff027224 */ /* 0x000fe200000e0e02 */
[----:B------:R-:W-:-:S03]  /*1abd0*/  ISETP.NE.U32.AND P0, PT, RZ, UR8, PT ;  /* 0x00000008ff007c0c */ /* 0x000fc6000bf05070 */
[----:B------:R-:W-:Y:S01]  /*1abe0*/  IMAD R2, R2, UR6, RZ ;  /* 0x0000000602027c24 */ /* 0x000fe2000f8e02ff */
[----:B------:R-:W-:-:S03]  /*1abf0*/  ISETP.NE.AND.EX P0, PT, RZ, UR9, PT, P0 ;  /* 0x00000009ff007c0c */ /* 0x000fc6000bf05300 */
[----:B------:R-:W-:Y:S02]  /*1ac00*/  IMAD R5, R11, UR7, R2 ;  /* 0x000000070b057c24 */ /* 0x000fe4000f8e0202 */
[----:B------:R-:W-:-:S04]  /*1ac10*/  IMAD.MOV.U32 R2, RZ, RZ, R13 ;  /* 0x000000ffff027224 */ /* 0x000fc800078e000d */
[----:B------:R-:W-:Y:S01]  /*1ac20*/  IMAD.WIDE.U32 R2, R11, UR6, R2 ;  /* 0x000000060b027c25 */ /* 0x000fe2000f8e0002 */
[----:B------:R-:W-:-:S03]  /*1ac30*/  ULDC UR6, c[0x0][0x618] ;  /* 0x0001860000067ab9 */ /* 0x000fc60000000800 */
[----:B------:R-:W-:-:S05]  /*1ac40*/  IMAD.IADD R3, R3, 0x1, R5 ;  /* 0x0000000103037824 */ /* 0x000fca00078e0205 */
[--C-:B------:R-:W-:Y:S02]  /*1ac50*/  SHF.R.U64 R10, R2, UR6, R3.reuse ;  /* 0x00000006020a7c19 */ /* 0x100fe40008001203 */
[----:B------:R-:W-:Y:S01]  /*1ac60*/  SHF.R.U32.HI R3, RZ, UR6, R3 ;  /* 0x00000006ff037c19 */ /* 0x000fe20008011603 */
[----:B------:R-:W-:-:S03]  /*1ac70*/  ULDC UR6, c[0x0][0x608] ;  /* 0x0001820000067ab9 */ /* 0x000fc60000000800 */
[--C-:B------:R-:W-:Y:S02]  /*1ac80*/  SHF.R.U64 R12, R10, UR6, R3.reuse ;  /* 0x000000060a0c7c19 */ /* 0x100fe40008001203 */
[----:B------:R-:W-:Y:S01]  /*1ac90*/  SHF.R.U32.HI R3, RZ, UR6, R3 ;  /* 0x00000006ff037c19 */ /* 0x000fe20008011603 */
[----:B------:R-:W-:-:S03]  /*1aca0*/  ULDC UR6, c[0x0][0x658] ;  /* 0x0001960000067ab9 */ /* 0x000fc60000000800 */
[--C-:B------:R-:W-:Y:S02]  /*1acb0*/  SHF.R.U64 R11, R12, UR6, R3.reuse ;  /* 0x000000060c0b7c19 */ /* 0x100fe40008001203 */
[----:B------:R-:W-:-:S03]  /*1acc0*/  SHF.R.U32.HI R13, RZ, UR6, R3 ;  /* 0x00000006ff0d7c19 */ /* 0x000fc60008011603 */
[----:B------:R-:W-:Y:S02]  /*1acd0*/  IMAD.MOV.U32 R2, RZ, RZ, R11 ;  /* 0x000000ffff027224 */ /* 0x000fe400078e000b */
[----:B------:R-:W-:Y:S01]  /*1ace0*/  IMAD.MOV.U32 R3, RZ, RZ, R13 ;  /* 0x000000ffff037224 */ /* 0x000fe200078e000d */
[----:B------:R-:W-:Y:S06]  /*1acf0*/  @!P0 BRA `(.L_x_560) ;  /* 0x0000000000288947 */ /* 0x000fec0003800000 */
[----:B------:R-:W-:Y:S02]  /*1ad00*/  ULDC UR6, c[0x0][0x64c] ;  /* 0x0001930000067ab9 */ /* 0x000fe40000000800 */
[----:B------:R-:W-:-:S05]  /*1ad10*/  IADD3 R3, P0, R11, UR6, RZ ;  /* 0x000000060b037c10 */ /* 0x000fca000ff1e0ff */
[----:B------:R-:W-:-:S04]  /*1ad20*/  IMAD.X R13, RZ, RZ, R13, P0 ;  /* 0x000000ffff0d7224 */ /* 0x000fc800000e060d */
[----:B------:R-:W-:-:S04]  /*1ad30*/  IMAD.WIDE.U32 R4, R13, UR8, RZ ;  /* 0x000000080d047c25 */ /* 0x000fc8000f8e00ff */
[----:B------:R-:W-:-:S04]  /*1ad40*/  IMAD.WIDE.U32 R4, P0, R3, UR9, R4 ;  /* 0x0000000903047c25 */ /* 0x000fc8000f800004 */
[----:B------:R-:W-:-:S04]  /*1ad50*/  IMAD.WIDE.U32 R2, R3, UR8, RZ ;  /* 0x0000000803027c25 */ /* 0x000fc8000f8e00ff */
[----:B------:R-:W-:Y:S01]  /*1ad60*/  IMAD.MOV.U32 R2, RZ, RZ, R5 ;  /* 0x000000ffff027224 */ /* 0x000fe200078e0005 */
[----:B------:R-:W-:Y:S02]  /*1ad70*/  IADD3 RZ, P1, R3, R4, RZ ;  /* 0x0000000403ff7210 */ /* 0x000fe40007f3e0ff */
[----:B------:R-:W-:-:S03]  /*1ad80*/  IADD3.X R3, RZ, RZ, RZ, P0, !PT ;  /* 0x000000ffff037210 */ /* 0x000fc600007fe4ff */
[----:B------:R-:W-:-:S08]  /*1ad90*/  IMAD.WIDE.U32.X R2, R13, UR9, R2, P1 ;  /* 0x000000090d027c25 */ /* 0x000fd000088e0402 */
.L_x_560:
[----:B------:R-:W-:Y:S01]  /*1ada0*/  ULDC UR6, c[0x0][0x648] ;  /* 0x0001920000067ab9 */ /* 0x000fe20000000800 */
[----:B------:R-:W-:Y:S01]  /*1adb0*/  LOP3.LUT R12, R12, UR16, RZ, 0xc0, !PT ;  /* 0x000000100c0c7c12 */ /* 0x000fe2000f8ec0ff */
[----:B------:R-:W-:Y:S01]  /*1adc0*/  UISETP.NE.AND UP0, UPT, UR45, URZ, UPT ;  /* 0x0000003f2d00728c */ /* 0x000fe2000bf05270 */
[----:B------:R-:W-:Y:S01]  /*1add0*/  SHF.R.U64 R3, R2, UR6, R3 ;  /* 0x0000000602037c19 */ /* 0x000fe20008001203 */
[----:B------:R-:W-:Y:S01]  /*1ade0*/  ULDC UR6, c[0x0][0x638] ;  /* 0x00018e0000067ab9 */ /* 0x000fe20000000800 */
[----:B------:R-:W-:-:S03]  /*1adf0*/  IMAD.MOV.U32 R4, RZ, RZ, 0x1 ;  /* 0x00000001ff047424 */ /* 0x000fc600078e00ff */
[----:B------:R-:W-:Y:S01]  /*1ae00*/  IMAD.MOV R2, RZ, RZ, -R3 ;  /* 0x000000ffff027224 */ /* 0x000fe200078e0a03 */
[----:B------:R-:W-:Y:S01]  /*1ae10*/  PLOP3.LUT P0, PT, PT, PT, UP0, 0x40, 0x0 ;  /* 0x000000000000781c */ /* 0x000fe20003f0e808 */
[----:B------:R-:W-:Y:S01]  /*1ae20*/  IMAD R12, R3, UR5, R12 ;  /* 0x00000005030c7c24 */ /* 0x000fe2000f8e020c */
[----:B------:R-:W-:Y:S01]  /*1ae30*/  PLOP3.LUT P1, PT, PT, PT, UP0, 0x40, 0x0 ;  /* 0x000000000000781c */ /* 0x000fe20003f2e808 */
[----:B------:R-:W-:Y:S01]  /*1ae40*/  IMAD R11, R2, UR6, R11 ;  /* 0x00000006020b7c24 */ /* 0x000fe2000f8e020b */
[----:B------:R-:W-:Y:S01]  /*1ae50*/  ULDC UR6, c[0x0][0x610] ;  /* 0x0001840000067ab9 */ /* 0x000fe20000000800 */
[----:B------:R-:W-:Y:S01]  /*1ae60*/  LOP3.LUT R2, R10, UR4, RZ, 0xc0, !PT ;  /* 0x000000040a027c12 */ /* 0x000fe2000f8ec0ff */
[----:B------:R-:W-:Y:S01]  /*1ae70*/  IMAD R7, R12, UR6, R7 ;  /* 0x000000060c077c24 */ /* 0x000fe2000f8e0207 */
[----:B------:R-:W-:-:S03]  /*1ae80*/  ULDC UR6, c[0x0][0x600] ;  /* 0x0001800000067ab9 */ /* 0x000fc60000000800 */
[----:B------:R-:W-:-:S05]  /*1ae90*/  IMAD R2, R11, UR6, R2 ;  /* 0x000000060b027c24 */ /* 0x000fca000f8e0202 */
[----:B------:R-:W-:Y:S02]  /*1aea0*/  SEL R3, R2, R7, P0 ;  /* 0x0000000702037207 */ /* 0x000fe40000000000 */
[----:B------:R-:W-:-:S07]  /*1aeb0*/  SEL R2, R7, R2, P1 ;  /* 0x0000000207027207 */ /* 0x000fce0000800000 */
.L_x_558:
[----:B------:R-:W-:Y:S05]  /*1aec0*/  BSYNC B1 ;  /* 0x0000000000017941 */ /* 0x000fea0003800000 */
.L_x_557:
[----:B------:R-:W-:-:S13]  /*1aed0*/  LOP3.LUT P0, RZ, R4, 0xff, RZ, 0xc0, !PT ;  /* 0x000000ff04ff7812 */ /* 0x000fda000780c0ff */
[----:B------:R-:W-:Y:S05]  /*1aee0*/  @P0 BRA `(.L_x_561) ;  /* 0xfffffff400000947 */ /* 0x000fea000383ffff */
[----:B------:R-:W-:Y:S05]  /*1aef0*/  BSYNC B0 ;  /* 0x0000000000007941 */ /* 0x000fea0003800000 */
.L_x_550:
[----:B------:R-:W-:-:S03]  /*1af00*/  UMOV UR6, 0xffffffff ;  /* 0xffffffff00067882 */ /* 0x000fc60000000000 */
[----:B------:R-:W-:Y:S05]  /*1af10*/  BRA.DIV UR6, `(.L_x_562) ;  /* 0x0000000206f47947 */ /* 0x000fea000b800000 */
[----:B------:R-:W-:-:S13]  /*1af20*/  ELECT P6, URZ, PT ;  /* 0x00000000003f782f */ /* 0x000fda00038c0000 */
.L_x_575:
[----:B------:R-:W-:Y:S04]  /*1af30*/  BSSY B0, `(.L_x_563) ;  /* 0x0000023000007945 */ /* 0x000fe80003800000 */
[----:B------:R-:W-:Y:S05]  /*1af40*/  @!P6 BRA `(.L_x_564) ;  /* 0x000000000084e947 */ /* 0x000fea0003800000 */
[----:B------:R-:W-:-:S04]  /*1af50*/  ULOP3.LUT UR6, UR40, 0x2, URZ, 0xfc, !UPT ;  /* 0x0000000228067892 */ /* 0x000fc8000f8efc3f */
[----:B------:R-:W-:-:S06]  /*1af60*/  UISETP.NE.AND UP0, UPT, UR6, 0x3, UPT ;  /* 0x000000030600788c */ /* 0x000fcc000bf05270 */
[----:B------:R-:W-:-:S13]  /*1af70*/  PLOP3.LUT P0, PT, PT, PT, UP0, 0x80, 0x0 ;  /* 0x000000000000781c */ /* 0x000fda0003f0f008 */
[----:B------:R-:W-:Y:S05]  /*1af80*/  @!P0 BRA `(.L_x_565) ;  /* 0x0000000000048947 */ /* 0x000fea0003800000 */
[----:B------:R-:W-:Y:S01]  /*1af90*/  BPT.TRAP 0x1 ;  /* 0x000000040000795c */ /* 0x000fe20000300000 */
.L_x_565:
[----:B------:R-:W0:Y:S01]  /*1afa0*/  S2R R3, SR_CgaCtaId ;  /* 0x0000000000037919 */ /* 0x000e220000008800 */
[----:B------:R-:W-:-:S04]  /*1afb0*/  MOV R2, 0x400 ;  /* 0x0000040000027802 */ /* 0x000fc80000000f00 */
[----:B0-----:R-:W-:Y:S02]  /*1afc0*/  LEA R3, R3, R2, 0x18 ;  /* 0x0000000203037211 */ /* 0x001fe400078ec0ff */
[----:B------:R-:W-:-:S03]  /*1afd0*/  SHF.L.U32 R2, R0, 0x1f, RZ ;  /* 0x0000001f00027819 */ /* 0x000fc600000006ff */
[----:B------:R-:W-:-:S04]  /*1afe0*/  VIADD R3, R3, 0x18 ;  /* 0x0000001803037836 */ /* 0x000fc80000000000 */
[----:B------:R-:W-:-:S04]  /*1aff0*/  IMAD R5, R6, 0x8, R3 ;  /* 0x0000000806057824 */ /* 0x000fc800078e0203 */
[----:B------:R-:W0:Y:S02]  /*1b000*/  SYNCS.PHASECHK.TRANS64.TRYWAIT P0, [R5+URZ], R2 ;  /* 0x00000002050075a7 */ /* 0x000e24000800017f */
[----:B0-----:R-:W-:Y:S05]  /*1b010*/  @!P0 BRA `(.L_x_566) ;  /* 0x0000000000d48947 */ /* 0x001fea0003800000 */
.L_x_576:
[----:B------:R-:W-:-:S05]  /*1b020*/  VIADD R6, R6, 0x1 ;  /* 0x0000000106067836 */ /* 0x000fca0000000000 */
[----:B------:R-:W-:-:S04]  /*1b030*/  ISETP.NE.AND P0, PT, R6, 0x3, PT ;  /* 0x000000030600780c */ /* 0x000fc80003f05270 */
[----:B0-----:R-:W-:Y:S02]  /*1b040*/  SEL R5, RZ, 0x1, P0 ;  /* 0x00000001ff057807 */ /* 0x001fe40000000000 */
[----:B------:R-:W-:Y:S02]  /*1b050*/  SEL R6, R6, RZ, P0 ;  /* 0x000000ff06067207 */ /* 0x000fe40000000000 */
[----:B------:R-:W-:-:S03]  /*1b060*/  LOP3.LUT R5, R0, R5, RZ, 0x3c, !PT ;  /* 0x0000000500057212 */ /* 0x000fc600078e3cff */
[----:B------:R-:W-:Y:S01]  /*1b070*/  IMAD R7, R6, 0x8, R3 ;  /* 0x0000000806077824 */ /* 0x000fe200078e0203 */
[----:B------:R-:W-:-:S04]  /*1b080*/  SHF.L.U32 R0, R5, 0x1f, RZ ;  /* 0x0000001f05007819 */ /* 0x000fc800000006ff */
[----:B------:R-:W0:Y:S02]  /*1b090*/  SYNCS.PHASECHK.TRANS64.TRYWAIT P0, [R7+URZ], R0 ;  /* 0x00000000070075a7 */ /* 0x000e24000800017f */
[----:B0-----:R-:W-:Y:S05]  /*1b0a0*/  @!P0 BRA `(.L_x_567) ;  /* 0x0000000000c48947 */ /* 0x001fea0003800000 */
.L_x_577:
[----:B0-----:R-:W-:-:S05]  /*1b0b0*/  VIADD R0, R6, 0x1 ;  /* 0x0000000106007836 */ /* 0x001fca0000000000 */
[----:B------:R-:W-:-:S04]  /*1b0c0*/  ISETP.NE.AND P0, PT, R0, 0x3, PT ;  /* 0x000000030000780c */ /* 0x000fc80003f05270 */
[----:B------:R-:W-:Y:S02]  /*1b0d0*/  SEL R2, RZ, 0x1, P0 ;  /* 0x00000001ff027807 */ /* 0x000fe40000000000 */
[----:B------:R-:W-:Y:S02]  /*1b0e0*/  SEL R0, R0, RZ, P0 ;  /* 0x000000ff00007207 */ /* 0x000fe40000000000 */
[----:B------:R-:W-:-:S03]  /*1b0f0*/  LOP3.LUT R2, R5, R2, RZ, 0x3c, !PT ;  /* 0x0000000205027212 */ /* 0x000fc600078e3cff */
[----:B------:R-:W-:Y:S01]  /*1b100*/  IMAD R3, R0, 0x8, R3 ;  /* 0x0000000800037824 */ /* 0x000fe200078e0203 */
[----:B------:R-:W-:-:S07]  /*1b110*/  SHF.L.U32 R0, R2, 0x1f, RZ ;  /* 0x0000001f02007819 */ /* 0x000fce00000006ff */
.L_x_568:
[----:B0-----:R0:W1:Y:S02]  /*1b120*/  SYNCS.PHASECHK.TRANS64.TRYWAIT P0, [R3+URZ], R0 ;  /* 0x00000000030075a7 */ /* 0x001064000800017f */
[----:B-1----:R-:W-:Y:S05]  /*1b130*/  @!P0 NANOSLEEP.SYNCS 0x989680 ;  /* 0x009896800000895d */ /* 0x002fea0003900000 */
[----:B------:R-:W1:Y:S02]  /*1b140*/  @!P0 SYNCS.PHASECHK.TRANS64 P0, [R3+URZ], R0 ;  /* 0x00000000030085a7 */ /* 0x000e64000800007f */
[----:B-1----:R-:W-:Y:S05]  /*1b150*/  @!P0 BRA `(.L_x_568) ;  /* 0xfffffffc00f08947 */ /* 0x002fea000383ffff */
.L_x_564:
[----:B------:R-:W-:Y:S05]  /*1b160*/  BSYNC B0 ;  /* 0x0000000000007941 */ /* 0x000fea0003800000 */
.L_x_563:
[----:B------:R-:W-:Y:S05]  /*1b170*/  EXIT ;  /* 0x000000000000794d */ /* 0x000fea0003800000 */
.L_x_21:
[----:B-1----:R1:W2:Y:S02]  /*1b180*/  SYNCS.PHASECHK.TRANS64.TRYWAIT P1, [R4+URZ], R3 ;  /* 0x00000003040075a7 */ /* 0x0022a4000802017f */
[----:B--2---:R-:W-:Y:S05]  /*1b190*/  @!P1 NANOSLEEP.SYNCS 0x989680 ;  /* 0x009896800000995d */ /* 0x004fea0003900000 */
[----:B------:R-:W2:Y:S02]  /*1b1a0*/  @!P1 SYNCS.PHASECHK.TRANS64 P1, [R4+URZ], R3 ;  /* 0x00000003040095a7 */ /* 0x000ea4000802007f */
[----:B--2---:R-:W-:Y:S05]  /*1b1b0*/  @!P1 BRA `(.L_x_21) ;  /* 0xfffffffc00f09947 */ /* 0x004fea000383ffff */
[----:B------:R-:W-:Y:S05]  /*1b1c0*/  BRA `(.L_x_20) ;  /* 0xfffffe6400447947 */ /* 0x000fea000383ffff */
.L_x_26:
[----:B-1----:R1:W2:Y:S02]  /*1b1d0*/  SYNCS.PHASECHK.TRANS64.TRYWAIT P1, [R4+URZ], R5 ;  /* 0x00000005040075a7 */ /* 0x0022a4000802017f */
[----:B--2---:R-:W-:Y:S05]  /*1b1e0*/  @!P1 NANOSLEEP.SYNCS 0x989680 ;  /* 0x009896800000995d */ /* 0x004fea0003900000 */
[----:B------:R-:W2:Y:S02]  /*1b1f0*/  @!P1 SYNCS.PHASECHK.TRANS64 P1, [R4+URZ], R5 ;  /* 0x00000005040095a7 */ /* 0x000ea4000802007f */
[----:B--2---:R-:W-:Y:S05]  /*1b200*/  @!P1 BRA `(.L_x_26) ;  /* 0xfffffffc00f09947 */ /* 0x004fea000383ffff */
[----:B------:R-:W-:Y:S05]  /*1b210*/  BRA `(.L_x_25) ;  /* 0xfffffe9800d47947 */ /* 0x000fea000383ffff */
.L_x_551:
[----:B------:R-:W-:Y:S01]  /*1b220*/  BSSY B1, `(.L_x_569) ;  /* 0x0000006000017945 */ /* 0x000fe20003800000 */
[----:B------:R-:W-:-:S07]  /*1b230*/  IMAD.MOV.U32 R15, RZ, RZ, -0x1 ;  /* 0xffffffffff0f7424 */ /* 0x000fce00078e00ff */
[----:B------:R-:W-:Y:S05]  /*1b240*/  WARPSYNC.COLLECTIVE R15, `(.L_x_570) ;  /* 0x000000000f0c7348 */ /* 0x000fea0003c00000 */
[----:B------:R-:W-:Y:S02]  /*1b250*/  ELECT P6, UR62, PT ;  /* 0x00000000003e782f */ /* 0x000fe400038c0000 */
[----:B------:R-:W-:Y:S01]  /*1b260*/  MOV R14, UR62 ;  /* 0x0000003e000e7c02 */ /* 0x000fe20008000f00 */
[----:B------:R-:W-:Y:S10]  /*1b270*/  ENDCOLLECTIVE ;  /* 0x000000000000791b */ /* 0x000ff40003800000 */
.L_x_570:
[----:B------:R-:W-:Y:S05]  /*1b280*/  BSYNC B1 ;  /* 0x0000000000017941 */ /* 0x000fea0003800000 */
.L_x_569:
[----:B------:R-:W-:Y:S05]  /*1b290*/  BRA `(.L_x_571) ;  /* 0xfffffff000207947 */ /* 0x000fea000383ffff */
.L_x_554:
[----:B0-----:R0:W2:Y:S02]  /*1b2a0*/  SYNCS.PHASECHK.TRANS64.TRYWAIT P0, [R10+URZ+0x18], R5 ;  /* 0x000018050a0075a7 */ /* 0x0010a4000800017f */
[----:B--2---:R-:W-:Y:S05]  /*1b2b0*/  @!P0 NANOSLEEP.SYNCS 0x989680 ;  /* 0x009896800000895d */ /* 0x004fea0003900000 */
[----:B------:R-:W2:Y:S02]  /*1b2c0*/  @!P0 SYNCS.PHASECHK.TRANS64 P0, [R10+URZ+0x18], R5 ;  /* 0x000018050a0085a7 */ /* 0x000ea4000800007f */
[----:B--2---:R-:W-:Y:S05]  /*1b2d0*/  @!P0 BRA `(.L_x_554) ;  /* 0xfffffffc00f08947 */ /* 0x004fea000383ffff */
[----:B------:R-:W-:Y:S05]  /*1b2e0*/  BRA `(.L_x_572) ;  /* 0xfffffff000607947 */ /* 0x000fea000383ffff */
.L_x_562:
[----:B------:R-:W-:Y:S01]  /*1b2f0*/  BSSY B0, `(.L_x_573) ;  /* 0x0000006000007945 */ /* 0x000fe20003800000 */
[----:B------:R-:W-:-:S07]  /*1b300*/  IMAD.MOV.U32 R15, RZ, RZ, -0x1 ;  /* 0xffffffffff0f7424 */ /* 0x000fce00078e00ff */
[----:B------:R-:W-:Y:S05]  /*1b310*/  WARPSYNC.COLLECTIVE R15, `(.L_x_574) ;  /* 0x000000000f0c7348 */ /* 0x000fea0003c00000 */
[----:B------:R-:W-:Y:S02]  /*1b320*/  ELECT P6, UR62, PT ;  /* 0x00000000003e782f */ /* 0x000fe400038c0000 */
[----:B------:R-:W-:Y:S01]  /*1b330*/  MOV R14, UR62 ;  /* 0x0000003e000e7c02 */ /* 0x000fe20008000f00 */
[----:B------:R-:W-:Y:S10]  /*1b340*/  ENDCOLLECTIVE ;  /* 0x000000000000791b */ /* 0x000ff40003800000 */
.L_x_574:
[----:B------:R-:W-:Y:S05]  /*1b350*/  BSYNC B0 ;  /* 0x0000000000007941 */ /* 0x000fea0003800000 */
.L_x_573:
[----:B------:R-:W-:Y:S05]  /*1b360*/  BRA `(.L_x_575) ;  /* 0xfffffff800f07947 */ /* 0x000fea000383ffff */
.L_x_566:
[----:B0-----:R0:W1:Y:S02]  /*1b370*/  SYNCS.PHASECHK.TRANS64.TRYWAIT P0, [R5+URZ], R2 ;  /* 0x00000002050075a7 */ /* 0x001064000800017f */
[----:B-1----:R-:W-:Y:S05]  /*1b380*/  @!P0 NANOSLEEP.SYNCS 0x989680 ;  /* 0x009896800000895d */ /* 0x002fea0003900000 */
[----:B------:R-:W1:Y:S02]  /*1b390*/  @!P0 SYNCS.PHASECHK.TRANS64 P0, [R5+URZ], R2 ;  /* 0x00000002050085a7 */ /* 0x000e64000800007f */
[----:B-1----:R-:W-:Y:S05]  /*1b3a0*/  @!P0 BRA `(.L_x_566) ;  /* 0xfffffffc00f08947 */ /* 0x002fea000383ffff */
[----:B------:R-:W-:Y:S05]  /*1b3b0*/  BRA `(.L_x_576) ;  /* 0xfffffffc00187947 */ /* 0x000fea000383ffff */
.L_x_567:
[----:B0-----:R0:W1:Y:S02]  /*1b3c0*/  SYNCS.PHASECHK.TRANS64.TRYWAIT P0, [R7+URZ], R0 ;  /* 0x00000000070075a7 */ /* 0x001064000800017f */
[----:B-1----:R-:W-:Y:S05]  /*1b3d0*/  @!P0 NANOSLEEP.SYNCS 0x989680 ;  /* 0x009896800000895d */ /* 0x002fea0003900000 */
[----:B------:R-:W1:Y:S02]  /*1b3e0*/  @!P0 SYNCS.PHASECHK.TRANS64 P0, [R7+URZ], R0 ;  /* 0x00000000070085a7 */ /* 0x000e64000800007f */
[----:B-1----:R-:W-:Y:S05]  /*1b3f0*/  @!P0 BRA `(.L_x_567) ;  /* 0xfffffffc00f08947 */ /* 0x002fea000383ffff */
[----:B------:R-:W-:Y:S05]  /*1b400*/  BRA `(.L_x_577) ;  /* 0xfffffffc00287947 */ /* 0x000fea000383ffff */
.L_x_578:
[----:B------:R-:W-:-:S00]  /*1b410*/  BRA `(.L_x_578) ;  /* 0xfffffffc00fc7947 */ /* 0x000fc0000383ffff */
[----:B------:R-:W-:-:S00]  /*1b420*/  NOP ;  /* 0x0000000000007918 */ /* 0x000fc00000000000 */
        /* <DEDUP_REMOVED lines=13> */
.L_x_579:


//--------------------- .nv.global.init           --------------------------
	.section	.nv.global.init,"aw",@progbits
.nv.global.init:
	.type		$str$22,@object
	.size		$str$22,($str$23 - $str$22)
$str$22:
        /*0000*/ 	.byte	0x6b, 0x5f, 0x74, 0x69, 0x6c, 0x65, 0x5f, 0x63, 0x6f, 0x75, 0x6e, 0x74, 0x20, 0x3e, 0x3d, 0x20
        /*0010*/ 	.byte	0x31, 0x00
	.type		$str$23,@object
	.size		$str$23,(__unnamed_1 - $str$23)
$str$23:
        /*0012*/ 	.byte	0x2f, 0x74, 0x6d, 0x70, 0x2f, 0x63, 0x75, 0x74, 0x6c, 0x61, 0x73, 0x73, 0x5f, 0x73, 0x77, 0x65
        /*0022*/ 	.byte	0x65, 0x70, 0x5f, 0x73, 0x72, 0x63, 0x2f, 0x69, 0x6e, 0x63, 0x6c, 0x75, 0x64, 0x65, 0x2f, 0x63
        /*0032*/ 	.byte	0x75, 0x74, 0x6c, 0x61, 0x73, 0x73, 0x2f, 0x67, 0x65, 0x6d, 0x6d, 0x2f, 0x63, 0x6f, 0x6c, 0x6c
        /*0042*/ 	.byte	0x65, 0x63, 0x74, 0x69, 0x76, 0x65, 0x2f, 0x73, 0x6d, 0x39, 0x30, 0x5f, 0x6d, 0x6d, 0x61, 0x5f
        /*0052*/ 	.byte	0x74, 0x6d, 0x61, 0x5f, 0x67, 0x6d, 0x6d, 0x61, 0x5f, 0x73, 0x73, 0x5f, 0x77, 0x61, 0x72, 0x70
        /*0062*/ 	.byte	0x73, 0x70, 0x65, 0x63, 0x69, 0x61, 0x6c, 0x69, 0x7a, 0x65, 0x64, 0x2e, 0x68, 0x70, 0x70, 0x00
	.type		__unnamed_1,@object
	.size		__unnamed_1,(.L_0 - __unnamed_1)
__unnamed_1:
        /* <DEDUP_REMOVED lines=179> */
        /*0ba2*/ 	.byte	0x74, 0x69, 0x74, 0x79, 0x5d, 0x00
.L_0:


//--------------------- .nv.shared._ZN7cutlass13device_kernelINS_4gemm6kernel13GemmUniversalIN4cute5tupleIJiiiiEEENS1_10collective13CollectiveMmaINS1_34MainloopSm90TmaGmmaWarpSpecializedILi3ENS5_IJNS4_1CILi2EEESB_NSA_ILi1EEEEEENS1_35KernelTmaWarpSpecializedCooperativeEEENS5_IJNSA_ILi256EEESG_NSA_ILi32EEEEEENS_10tfloat32_tENS5_IJlSC_lEEESJ_SK_NS4_8TiledMMAINS4_8MMA_AtomIJNS4_4SM904GMMA30MMA_64x256x8_F32TF32TF32_SS_TNILNSO_7ScaleInE1ELSQ_1EEEEEENS4_6LayoutINS5_IJSB_SC_SC_EEENS5_IJSC_NSA_ILi0EEESV_EEEEENS5_IJNS4_10UnderscoreESY_SY_EEEEENS4_23SM90_TMA_LOAD_MULTICASTENS4_14ComposedLayoutINS4_7SwizzleILi3ELi4ELi3EEENS4_18smem_ptr_flag_bitsILi32EEENST_INS5_IJNSA_ILi8EEESH_EEENS5_IJSH_SC_EEEEEEEvNS4_8identityES11_S1B_vS1C_EENS_8epilogue10collective6detail29Sm90TmaWarpSpecializedAdapterINS1F_15DefaultEpilogueISJ_SK_SK_NS1E_6thread17LinearCombinationISJ_Li1EffLNS1J_9ScaleType4KindE0ELNS_15FloatRoundStyleE2ESJ_EENS1_15EpilogueDefaultEEEEEvvEEEEvNT_6ParamsE --------------------------
	.section	.nv.shared._ZN7cutlass13device_kernelINS_4gemm6kernel13GemmUniversalIN4cute5tupleIJiiiiEEENS1_10collective13CollectiveMmaINS1_34MainloopSm90TmaGmmaWarpSpecializedILi3ENS5_IJNS4_1CILi2EEESB_NSA_ILi1EEEEEENS1_35KernelTmaWarpSpecializedCooperativeEEENS5_IJNSA_ILi256EEESG_NSA_ILi32EEEEEENS_10tfloat32_tENS5_IJlSC_lEEESJ_SK_NS4_8TiledMMAINS4_8MMA_AtomIJNS4_4SM904GMMA30MMA_64x256x8_F32TF32TF32_SS_TNILNSO_7ScaleInE1ELSQ_1EEEEEENS4_6LayoutINS5_IJSB_SC_SC_EEENS5_IJSC_NSA_ILi0EEESV_EEEEENS5_IJNS4_10UnderscoreESY_SY_EEEEENS4_23SM90_TMA_LOAD_MULTICASTENS4_14ComposedLayoutINS4_7SwizzleILi3ELi4ELi3EEENS4_18smem_ptr_flag_bitsILi32EEENST_INS5_IJNSA_ILi8EEESH_EEENS5_IJSH_SC_EEEEEEEvNS4_8identityES11_S1B_vS1C_EENS_8epilogue10collective6detail29Sm90TmaWarpSpecializedAdapterINS1F_15DefaultEpilogueISJ_SK_SK_NS1E_6thread17LinearCombinationISJ_Li1EffLNS1J_9ScaleType4KindE0ELNS_15FloatRoundStyleE2ESJ_EENS1_15EpilogueDefaultEEEEEvvEEEEvNT_6ParamsE,"aw",@nobits
	.sectionflags	@""
	.align	16
	.zero		1024


//--------------------- .nv.shared.reserved.0     --------------------------
	.section	.nv.shared.reserved.0,"aw",@nobits
	.weak		__nv_reservedSMEM_offset_0_alias
	.size		__nv_reservedSMEM_offset_0_alias, 0, 0
	.other		__nv_reservedSMEM_offset_0_alias,@"STO_CUDA_RESERVED_SHARED STV_DEFAULT"
__nv_reservedSMEM_offset_0_alias:
	.zero		0


//--------------------- .nv.global                --------------------------
	.section	.nv.global,"aw",@nobits
.nv.global:
	.type		_ZN39_INTERNAL_5cdffdfe_4_k_cu_38d44e6e_65264cute1_E,@object
	.size		_ZN39_INTERNAL_5cdffdfe_4_k_cu_38d44e6e_65264cute1_E,(_ZN39_INTERNAL_5cdffdfe_4_k_cu_38d44e6e_65264cuda3std3__45__cpo6cbeginE - _ZN39_INTERNAL_5cdffdfe_4_k_cu_38d44e6e_65264cute1_E)
_ZN39_INTERNAL_5cdffdfe_4_k_cu_38d44e6e_65264cute1_E:
	.zero		1
	.type		_ZN39_INTERNAL_5cdffdfe_4_k_cu_38d44e6e_65264cuda3std3__45__cpo6cbeginE,@object
	.size		_ZN39_INTERNAL_5cdffdfe_4_k_cu_38d44e6e_65264cuda3std3__45__cpo6cbeginE,(_ZN39_INTERNAL_5cdffdfe_4_k_cu_38d44e6e_65264cuda3std3__48in_placeE - _ZN39_INTERNAL_5cdffdfe_4_k_cu_38d44e6e_65264cuda3std3__45__cpo6cbeginE)
_ZN39_INTERNAL_5cdffdfe_4_k_cu_38d44e6e_65264cuda3std3__45__cpo6cbeginE:
	.zero		1
	.type		_ZN39_INTERNAL_5cdffdfe_4_k_cu_38d44e6e_65264cuda3std3__48in_placeE,@object
	.size		_ZN39_INTERNAL_5cdffdfe_4_k_cu_38d44e6e_65264cuda3std3__48in_placeE,(_ZN39_INTERNAL_5cdffdfe_4_k_cu_38d44e6e_65264cuda3std6ranges3__45__cpo9iter_moveE - _ZN39_INTERNAL_5cdffdfe_4_k_cu_38d44e6e_65264cuda3std3__48in_placeE)
_ZN39_INTERNAL_5cdffdfe_4_k_cu_38d44e6e_65264cuda3std3__48in_placeE:
	.zero		1
	.type		_ZN39_INTERNAL_5cdffdfe_4_k_cu_38d44e6e_65264cuda3std6ranges3__45__cpo9iter_moveE,@object
	.size		_ZN39_INTERNAL_5cdffdfe_4_k_cu_38d44e6e_65264cuda3std6ranges3__45__cpo9iter_moveE,(_ZN39_INTERNAL_5cdffdfe_4_k_cu_38d44e6e_65264cuda3std3__45__cpo5beginE - _ZN39_INTERNAL_5cdffdfe_4_k_cu_38d44e6e_65264cuda3std6ranges3__45__cpo9iter_moveE)
_ZN39_INTERNAL_5cdffdfe_4_k_cu_38d44e6e_65264cuda3std6ranges3__45__cpo9iter_moveE:
	.zero		1
	.type		_ZN39_INTERNAL_5cdffdfe_4_k_cu_38d44e6e_65264cuda3std3__45__cpo5beginE,@object
	.size		_ZN39_INTERNAL_5cdffdfe_4_k_cu_38d44e6e_65264cuda3std3__45__cpo5beginE,(_ZN39_INTERNAL_5cdffdfe_4_k_cu_38d44e6e_65264cuda3std3__441_GLOBAL__N__5cdffdfe_4_k_cu_38d44e6e_65266ignoreE - _ZN39_INTERNAL_5cdffdfe_4_k_cu_38d44e6e_65264cuda3std3__45__cpo5beginE)
_ZN39_INTERNAL_5cdffdfe_4_k_cu_38d44e6e_65264cuda3std3__45__cpo5beginE:
	.zero		1
	.type		_ZN39_INTERNAL_5cdffdfe_4_k_cu_38d44e6e_65264cuda3std3__441_GLOBAL__N__5cdffdfe_4_k_cu_38d44e6e_65266ignoreE,@object
	.size		_ZN39_INTERNAL_5cdffdfe_4_k_cu_38d44e6e_65264cuda3std3__441_GLOBAL__N__5cdffdfe_4_k_cu_38d44e6e_65266ignoreE,(_ZN39_INTERNAL_5cdffdfe_4_k_cu_38d44e6e_65264cute7productE - _ZN39_INTERNAL_5cdffdfe_4_k_cu_38d44e6e_65264cuda3std3__441_GLOBAL__N__5cdffdfe_4_k_cu_38d44e6e_65266ignoreE)
_ZN39_INTERNAL_5cdffdfe_4_k_cu_38d44e6e_65264cuda3std3__441_GLOBAL__N__5cdffdfe_4_k_cu_38d44e6e_65266ignoreE:
	.zero		1
	.type		_ZN39_INTERNAL_5cdffdfe_4_k_cu_38d44e6e_65264cute7productE,@object
	.size		_ZN39_INTERNAL_5cdffdfe_4_k_cu_38d44e6e_65264cute7productE,(_ZN39_INTERNAL_5cdffdfe_4_k_cu_38d44e6e_65264cuda3std3__45__cpo3endE - _ZN39_INTERNAL_5cdffdfe_4_k_cu_38d44e6e_65264cute7productE)
_ZN39_INTERNAL_5cdffdfe_4_k_cu_38d44e6e_65264cute7productE:
	.zero		1
	.type		_ZN39_INTERNAL_5cdffdfe_4_k_cu_38d44e6e_65264cuda3std3__45__cpo3endE,@object
	.size		_ZN39_INTERNAL_5cdffdfe_4_k_cu_38d44e6e_65264cuda3std3__45__cpo3endE,(_ZN39_INTERNAL_5cdffdfe_4_k_cu_38d44e6e_65264cuda3std3__419piecewise_constructE - _ZN39_INTERNAL_5cdffdfe_4_k_cu_38d44e6e_65264cuda3std3__45__cpo3endE)
_ZN39_INTERNAL_5cdffdfe_4_k_cu_38d44e6e_65264cuda3std3__45__cpo3endE:
	.zero		1
	.type		_ZN39_INTERNAL_5cdffdfe_4_k_cu_38d44e6e_65264cuda3std3__419piecewise_constructE,@object
	.size		_ZN39_INTERNAL_5cdffdfe_4_k_cu_38d44e6e_65264cuda3std3__419piecewise_constructE,(_ZN39_INTERNAL_5cdffdfe_4_k_cu_38d44e6e_65264cuda3std3__45__cpo4cendE - _ZN39_INTERNAL_5cdffdfe_4_k_cu_38d44e6e_65264cuda3std3__419piecewise_constructE)
_ZN39_INTERNAL_5cdffdfe_4_k_cu_38d44e6e_65264cuda3std3__419piecewise_constructE:
	.zero		1
	.type		_ZN39_INTERNAL_5cdffdfe_4_k_cu_38d44e6e_65264cuda3std3__45__cpo4cendE,@object
	.size		_ZN39_INTERNAL_5cdffdfe_4_k_cu_38d44e6e_65264cuda3std3__45__cpo4cendE,(_ZN39_INTERNAL_5cdffdfe_4_k_cu_38d44e6e_65264cuda3std6ranges3__45__cpo4swapE - _ZN39_INTERNAL_5cdffdfe_4_k_cu_38d44e6e_65264cuda3std3__45__cpo4cendE)
_ZN39_INTERNAL_5cdffdfe_4_k_cu_38d44e6e_65264cuda3std3__45__cpo4cendE:
	.zero		1
	.type		_ZN39_INTERNAL_5cdffdfe_4_k_cu_38d44e6e_65264cuda3std6ranges3__45__cpo4swapE,@object
	.size		_ZN39_INTERNAL_5cdffdfe_4_k_cu_38d44e6e_65264cuda3std6ranges3__45__cpo4swapE,(.L_8 - _ZN39_INTERNAL_5cdffdfe_4_k_cu_38d44e6e_65264cuda3std6ranges3__45__cpo4swapE)
_ZN39_INTERNAL_5cdffdfe_4_k_cu_38d44e6e_65264cuda3std6ranges3__45__cpo4swapE:
	.zero		1
.L_8:


//--------------------- .nv.constant0._ZN7cutlass13device_kernelINS_4gemm6kernel13GemmUniversalIN4cute5tupleIJiiiiEEENS1_10collective13CollectiveMmaINS1_34MainloopSm90TmaGmmaWarpSpecializedILi3ENS5_IJNS4_1CILi2EEESB_NSA_ILi1EEEEEENS1_35KernelTmaWarpSpecializedCooperativeEEENS5_IJNSA_ILi256EEESG_NSA_ILi32EEEEEENS_10tfloat32_tENS5_IJlSC_lEEESJ_SK_NS4_8TiledMMAINS4_8MMA_AtomIJNS4_4SM904GMMA30MMA_64x256x8_F32TF32TF32_SS_TNILNSO_7ScaleInE1ELSQ_1EEEEEENS4_6LayoutINS5_IJSB_SC_SC_EEENS5_IJSC_NSA_ILi0EEESV_EEEEENS5_IJNS4_10UnderscoreESY_SY_EEEEENS4_23SM90_TMA_LOAD_MULTICASTENS4_14ComposedLayoutINS4_7SwizzleILi3ELi4ELi3EEENS4_18smem_ptr_flag_bitsILi32EEENST_INS5_IJNSA_ILi8EEESH_EEENS5_IJSH_SC_EEEEEEEvNS4_8identityES11_S1B_vS1C_EENS_8epilogue10collective6detail29Sm90TmaWarpSpecializedAdapterINS1F_15DefaultEpilogueISJ_SK_SK_NS1E_6thread17LinearCombinationISJ_Li1EffLNS1J_9ScaleType4KindE0ELNS_15FloatRoundStyleE2ESJ_EENS1_15EpilogueDefaultEEEEEvvEEEEvNT_6ParamsE --------------------------
	.section	.nv.constant0._ZN7cutlass13device_kernelINS_4gemm6kernel13GemmUniversalIN4cute5tupleIJiiiiEEENS1_10collective13CollectiveMmaINS1_34MainloopSm90TmaGmmaWarpSpecializedILi3ENS5_IJNS4_1CILi2EEESB_NSA_ILi1EEEEEENS1_35KernelTmaWarpSpecializedCooperativeEEENS5_IJNSA_ILi256EEESG_NSA_ILi32EEEEEENS_10tfloat32_tENS5_IJlSC_lEEESJ_SK_NS4_8TiledMMAINS4_8MMA_AtomIJNS4_4SM904GMMA30MMA_64x256x8_F32TF32TF32_SS_TNILNSO_7ScaleInE1ELSQ_1EEEEEENS4_6LayoutINS5_IJSB_SC_SC_EEENS5_IJSC_NSA_ILi0EEESV_EEEEENS5_IJNS4_10UnderscoreESY_SY_EEEEENS4_23SM90_TMA_LOAD_MULTICASTENS4_14ComposedLayoutINS4_7SwizzleILi3ELi4ELi3EEENS4_18smem_ptr_flag_bitsILi32EEENST_INS5_IJNSA_ILi8EEESH_EEENS5_IJSH_SC_EEEEEEEvNS4_8identityES11_S1B_vS1C_EENS_8epilogue10collective6detail29Sm90TmaWarpSpecializedAdapterINS1F_15DefaultEpilogueISJ_SK_SK_NS1E_6thread17LinearCombinationISJ_Li1EffLNS1J_9ScaleType4KindE0ELNS_15FloatRoundStyleE2ESJ_EENS1_15EpilogueDefaultEEEEEvvEEEEvNT_6ParamsE,"a",@progbits
	.sectionflags	@""
	.align	4
.nv.constant0._ZN7cutlass13device_kernelINS_4gemm6kernel13GemmUniversalIN4cute5tupleIJiiiiEEENS1_10collective13CollectiveMmaINS1_34MainloopSm90TmaGmmaWarpSpecializedILi3ENS5_IJNS4_1CILi2EEESB_NSA_ILi1EEEEEENS1_35KernelTmaWarpSpecializedCooperativeEEENS5_IJNSA_ILi256EEESG_NSA_ILi32EEEEEENS_10tfloat32_tENS5_IJlSC_lEEESJ_SK_NS4_8TiledMMAINS4_8MMA_AtomIJNS4_4SM904GMMA30MMA_64x256x8_F32TF32TF32_SS_TNILNSO_7ScaleInE1ELSQ_1EEEEEENS4_6LayoutINS5_IJSB_SC_SC_EEENS5_IJSC_NSA_ILi0EEESV_EEEEENS5_IJNS4_10UnderscoreESY_SY_EEEEENS4_23SM90_TMA_LOAD_MULTICASTENS4_14ComposedLayoutINS4_7SwizzleILi3ELi4ELi3EEENS4_18smem_ptr_flag_bitsILi32EEENST_INS5_IJNSA_ILi8EEESH_EEENS5_IJSH_SC_EEEEEEEvNS4_8identityES11_S1B_vS1C_EENS_8epilogue10collective6detail29Sm90TmaWarpSpecializedAdapterINS1F_15DefaultEpilogueISJ_SK_SK_NS1E_6thread17LinearCombinationISJ_Li1EffLNS1J_9ScaleType4KindE0ELNS_15FloatRoundStyleE2ESJ_EENS1_15EpilogueDefaultEEEEEvvEEEEvNT_6ParamsE:
	.zero		1664


//--------------------- SYMBOLS --------------------------

	.type		.nv.reservedSmem.offset0,@object
	.size		.nv.reservedSmem.offset0,0x4
	.type		__assertfail,@function
